//
// Generated by NVIDIA NVVM Compiler
//
// Compiler Build ID: CL-36424714
// Cuda compilation tools, release 13.0, V13.0.88
// Based on NVVM 20.0.0
//

.version 9.0
.target sm_100
.address_size 64

	// .globl	_Z15user_lang_queryPclPllS0_S0_llS0_
.extern .func __assertfail
(
	.param .b64 __assertfail_param_0,
	.param .b64 __assertfail_param_1,
	.param .b32 __assertfail_param_2,
	.param .b64 __assertfail_param_3,
	.param .b64 __assertfail_param_4
)
;
.global .align 1 .b8 __unnamed_1[85] = {118, 111, 105, 100, 32, 117, 115, 101, 114, 95, 108, 97, 110, 103, 95, 113, 117, 101, 114, 121, 40, 99, 104, 97, 114, 32, 42, 44, 32, 108, 111, 110, 103, 44, 32, 108, 111, 110, 103, 32, 42, 44, 32, 108, 111, 110, 103, 44, 32, 108, 111, 110, 103, 32, 42, 44, 32, 108, 111, 110, 103, 32, 42, 44, 32, 108, 111, 110, 103, 44, 32, 108, 111, 110, 103, 44, 32, 108, 111, 110, 103, 32, 42, 41};
.global .align 1 .b8 $str[5] = {117, 115, 101, 114};
.global .align 1 .b8 $str$1[35] = {115, 116, 114, 105, 110, 103, 95, 101, 110, 100, 95, 105, 110, 100, 101, 120, 32, 62, 61, 32, 110, 101, 119, 95, 108, 105, 110, 101, 95, 115, 116, 97, 114, 116};
.global .align 1 .b8 $str$2[27] = {47, 116, 109, 112, 47, 115, 97, 115, 115, 95, 99, 117, 95, 112, 54, 50, 55, 121, 121, 51, 119, 47, 107, 46, 99, 117};
.global .align 1 .b8 $str$3[5] = {108, 97, 110, 103};

.visible .entry _Z15user_lang_queryPclPllS0_S0_llS0_(
	.param .u64 .ptr .align 1 _Z15user_lang_queryPclPllS0_S0_llS0__param_0,
	.param .u64 _Z15user_lang_queryPclPllS0_S0_llS0__param_1,
	.param .u64 .ptr .align 1 _Z15user_lang_queryPclPllS0_S0_llS0__param_2,
	.param .u64 _Z15user_lang_queryPclPllS0_S0_llS0__param_3,
	.param .u64 .ptr .align 1 _Z15user_lang_queryPclPllS0_S0_llS0__param_4,
	.param .u64 .ptr .align 1 _Z15user_lang_queryPclPllS0_S0_llS0__param_5,
	.param .u64 _Z15user_lang_queryPclPllS0_S0_llS0__param_6,
	.param .u64 _Z15user_lang_queryPclPllS0_S0_llS0__param_7,
	.param .u64 .ptr .align 1 _Z15user_lang_queryPclPllS0_S0_llS0__param_8
)
{
	.local .align 8 .b8 	__local_depot0[24];
	.reg .b64 	%SP;
	.reg .b64 	%SPL;
	.reg .pred 	%p<30>;
	.reg .b16 	%rs<15>;
	.reg .b32 	%r<31>;
	.reg .b64 	%rd<130>;

	mov.u64 	%SPL, __local_depot0;
	ld.param.u64 	%rd47, [_Z15user_lang_queryPclPllS0_S0_llS0__param_0];
	ld.param.u64 	%rd41, [_Z15user_lang_queryPclPllS0_S0_llS0__param_1];
	ld.param.u64 	%rd43, [_Z15user_lang_queryPclPllS0_S0_llS0__param_3];
	ld.param.u64 	%rd44, [_Z15user_lang_queryPclPllS0_S0_llS0__param_4];
	ld.param.u64 	%rd48, [_Z15user_lang_queryPclPllS0_S0_llS0__param_5];
	ld.param.u64 	%rd45, [_Z15user_lang_queryPclPllS0_S0_llS0__param_7];
	cvta.to.global.u64 	%rd1, %rd47;
	cvta.to.global.u64 	%rd2, %rd48;
	add.u64 	%rd3, %SPL, 0;
	mov.u32 	%r7, %ctaid.x;
	mov.u32 	%r8, %ntid.x;
	mul.lo.s32 	%r1, %r7, %r8;
	mov.u32 	%r9, %nctaid.x;
	mul.lo.s32 	%r10, %r8, %r9;
	cvt.s64.s32 	%rd4, %r10;
	add.s64 	%rd50, %rd4, %rd43;
	add.s64 	%rd5, %rd50, -1;
	or.b64  	%rd51, %rd5, %rd4;
	and.b64  	%rd52, %rd51, -4294967296;
	setp.ne.s64 	%p1, %rd52, 0;
	@%p1 bra 	$L__BB0_2;
	cvt.u32.u64 	%r11, %rd4;
	cvt.u32.u64 	%r12, %rd5;
	div.u32 	%r13, %r12, %r11;
	cvt.u64.u32 	%rd116, %r13;
	bra.uni 	$L__BB0_3;
$L__BB0_2:
	div.s64 	%rd116, %rd5, %rd4;
$L__BB0_3:
	mov.u32 	%r14, %tid.x;
	add.s32 	%r15, %r1, %r14;
	cvt.s64.s32 	%rd53, %r15;
	mul.lo.s64 	%rd117, %rd116, %rd53;
	setp.lt.s64 	%p2, %rd116, 1;
	setp.ge.s64 	%p3, %rd117, %rd43;
	or.pred  	%p4, %p2, %p3;
	@%p4 bra 	$L__BB0_34;
	add.s64 	%rd54, %rd117, %rd116;
	min.s64 	%rd10, %rd54, %rd43;
	cvta.to.global.u64 	%rd11, %rd44;
$L__BB0_5:
	mov.u64 	%rd12, %rd117;
	ld.param.u64 	%rd114, [_Z15user_lang_queryPclPllS0_S0_llS0__param_2];
	cvta.to.global.u64 	%rd55, %rd114;
	shl.b64 	%rd56, %rd12, 3;
	add.s64 	%rd13, %rd55, %rd56;
	ld.global.u64 	%rd14, [%rd13];
	add.s64 	%rd117, %rd12, 1;
	setp.ge.s64 	%p5, %rd117, %rd43;
	mov.u64 	%rd119, %rd41;
	@%p5 bra 	$L__BB0_7;
	ld.global.u64 	%rd119, [%rd13+8];
$L__BB0_7:
	st.local.u64 	[%rd3], %rd119;
	mov.b64 	%rd57, -1;
	st.local.u64 	[%rd3+8], %rd57;
	st.local.u64 	[%rd3+16], %rd57;
	min.s64 	%rd58, %rd41, %rd119;
	setp.le.s64 	%p6, %rd58, %rd14;
	@%p6 bra 	$L__BB0_33;
	mov.b32 	%r30, 0;
	mov.u64 	%rd128, $str;
	mov.b64 	%rd120, 0;
	mov.u64 	%rd121, %rd14;
	mov.u32 	%r29, %r30;
$L__BB0_9:
	mul.lo.s64 	%rd22, %rd120, %rd45;
	shr.s64 	%rd61, %rd121, 63;
	shr.u64 	%rd62, %rd61, 58;
	add.s64 	%rd63, %rd121, %rd62;
	shr.s64 	%rd64, %rd63, 6;
	add.s64 	%rd65, %rd64, %rd22;
	shl.b64 	%rd66, %rd65, 3;
	add.s64 	%rd67, %rd2, %rd66;
	ld.global.u64 	%rd68, [%rd67];
	cvt.u32.u64 	%r17, %rd121;
	and.b32  	%r18, %r17, 63;
	shr.u64 	%rd69, %rd68, %r18;
	and.b64  	%rd70, %rd69, 1;
	setp.eq.b64 	%p7, %rd70, 1;
	not.pred 	%p8, %p7;
	mov.u64 	%rd129, %rd121;
	@%p8 bra 	$L__BB0_32;
	add.s64 	%rd71, %rd1, %rd121;
	ld.global.u8 	%rs1, [%rd71];
	setp.ne.s16 	%p9, %rs1, 58;
	mov.u64 	%rd129, %rd121;
	@%p9 bra 	$L__BB0_32;
	mov.u64 	%rd123, %rd121;
$L__BB0_12:
	add.s64 	%rd123, %rd123, -1;
	setp.le.s64 	%p10, %rd123, %rd14;
	mov.b64 	%rd124, -1;
	@%p10 bra 	$L__BB0_14;
	shr.s64 	%rd73, %rd123, 63;
	shr.u64 	%rd74, %rd73, 58;
	add.s64 	%rd75, %rd123, %rd74;
	shr.s64 	%rd76, %rd75, 6;
	shl.b64 	%rd77, %rd76, 3;
	add.s64 	%rd78, %rd11, %rd77;
	ld.global.u64 	%rd79, [%rd78];
	cvt.u32.u64 	%r19, %rd123;
	and.b32  	%r20, %r19, 63;
	shr.u64 	%rd80, %rd79, %r20;
	and.b64  	%rd81, %rd80, 1;
	setp.eq.b64 	%p11, %rd81, 1;
	not.pred 	%p12, %p11;
	mov.u64 	%rd124, %rd123;
	@%p12 bra 	$L__BB0_12;
$L__BB0_14:
	setp.ge.s64 	%p13, %rd124, %rd14;
	@%p13 bra 	$L__BB0_16;
	mov.u64 	%rd82, $str$1;
	cvta.global.u64 	%rd83, %rd82;
	mov.u64 	%rd84, $str$2;
	cvta.global.u64 	%rd85, %rd84;
	mov.u64 	%rd86, __unnamed_1;
	cvta.global.u64 	%rd87, %rd86;
	{ // callseq 0, 0
	.param .b64 param0;
	st.param.b64 	[param0], %rd83;
	.param .b64 param1;
	st.param.b64 	[param1], %rd85;
	.param .b32 param2;
	st.param.b32 	[param2], 42;
	.param .b64 param3;
	st.param.b64 	[param3], %rd87;
	.param .b64 param4;
	st.param.b64 	[param4], 1;
	call.uni 
	__assertfail, 
	(
	param0, 
	param1, 
	param2, 
	param3, 
	param4
	);
	} // callseq 0
$L__BB0_16:
	add.s64 	%rd88, %rd124, -4;
	setp.lt.s64 	%p14, %rd88, %rd14;
	mov.u64 	%rd129, %rd121;
	@%p14 bra 	$L__BB0_32;
	add.s64 	%rd26, %rd1, %rd124;
	ld.global.u8 	%rs2, [%rd26+-4];
	setp.eq.s16 	%p15, %rs2, 34;
	mov.u64 	%rd129, %rd121;
	@%p15 bra 	$L__BB0_18;
	bra.uni 	$L__BB0_32;
$L__BB0_18:
	ld.global.nc.u8 	%rs3, [%rd128];
	cvt.u16.u8 	%rs4, %rs3;
	ld.global.u8 	%rs5, [%rd26+-3];
	setp.eq.s16 	%p16, %rs4, %rs5;
	mov.u64 	%rd129, %rd121;
	@%p16 bra 	$L__BB0_19;
	bra.uni 	$L__BB0_32;
$L__BB0_19:
	ld.global.nc.u8 	%rs6, [%rd128+1];
	cvt.u16.u8 	%rs7, %rs6;
	ld.global.u8 	%rs8, [%rd26+-2];
	setp.ne.s16 	%p17, %rs7, %rs8;
	mov.u64 	%rd129, %rd121;
	@%p17 bra 	$L__BB0_32;
	ld.global.nc.u8 	%rs9, [%rd128+2];
	cvt.u16.u8 	%rs10, %rs9;
	ld.global.u8 	%rs11, [%rd26+-1];
	setp.ne.s16 	%p18, %rs10, %rs11;
	mov.u64 	%rd129, %rd121;
	@%p18 bra 	$L__BB0_32;
	ld.global.nc.u8 	%rs12, [%rd128+3];
	cvt.u16.u8 	%rs13, %rs12;
	ld.global.u8 	%rs14, [%rd26];
	setp.ne.s16 	%p19, %rs13, %rs14;
	mov.u64 	%rd129, %rd121;
	@%p19 bra 	$L__BB0_32;
	add.s64 	%rd129, %rd121, 1;
	mul.wide.s32 	%rd89, %r29, 8;
	add.s64 	%rd28, %rd3, %rd89;
	ld.local.u64 	%rd126, [%rd28+8];
	setp.eq.s64 	%p20, %rd126, -1;
	@%p20 bra 	$L__BB0_23;
	bra.uni 	$L__BB0_27;
$L__BB0_23:
	add.s64 	%rd125, %rd121, 2;
	setp.ge.s64 	%p21, %rd125, %rd119;
	mov.b64 	%rd126, -1;
	@%p21 bra 	$L__BB0_27;
$L__BB0_24:
	shr.s64 	%rd91, %rd125, 63;
	shr.u64 	%rd92, %rd91, 58;
	add.s64 	%rd93, %rd125, %rd92;
	shr.s64 	%rd94, %rd93, 6;
	add.s64 	%rd95, %rd94, %rd22;
	shl.b64 	%rd96, %rd95, 3;
	add.s64 	%rd97, %rd2, %rd96;
	ld.global.u64 	%rd98, [%rd97];
	cvt.u32.u64 	%r21, %rd125;
	and.b32  	%r22, %r21, 63;
	shr.u64 	%rd99, %rd98, %r22;
	and.b64  	%rd100, %rd99, 1;
	setp.eq.b64 	%p22, %rd100, 1;
	not.pred 	%p23, %p22;
	@%p23 bra 	$L__BB0_26;
	st.local.u64 	[%rd28+8], %rd125;
	mov.u64 	%rd126, %rd125;
	bra.uni 	$L__BB0_27;
$L__BB0_26:
	add.s64 	%rd125, %rd125, 1;
	setp.lt.s64 	%p24, %rd125, %rd119;
	@%p24 bra 	$L__BB0_24;
$L__BB0_27:
	setp.eq.s32 	%p25, %r30, 0;
	add.s32 	%r29, %r29, 1;
	mov.u64 	%rd128, $str$3;
	mov.b32 	%r30, 1;
	@%p25 bra 	$L__BB0_32;
$L__BB0_28:
	add.s64 	%rd104, %rd1, %rd129;
	ld.global.u8 	%rd103, [%rd104];
	setp.gt.u64 	%p26, %rd103, 32;
	@%p26 bra 	$L__BB0_31;
	cvt.u32.u64 	%r24, %rd103;
	mov.b64 	%rd105, 1;
	shl.b64 	%rd106, %rd105, %r24;
	and.b64  	%rd107, %rd106, 4294977024;
	setp.ne.s64 	%p27, %rd107, 0;
	@%p27 bra 	$L__BB0_30;
	bra.uni 	$L__BB0_31;
$L__BB0_30:
	add.s64 	%rd129, %rd129, 1;
	bra.uni 	$L__BB0_28;
$L__BB0_31:
	ld.param.u64 	%rd115, [_Z15user_lang_queryPclPllS0_S0_llS0__param_8];
	cvt.u32.u64 	%r25, %rd12;
	shl.b32 	%r26, %r25, 1;
	cvta.to.global.u64 	%rd108, %rd115;
	mul.wide.s32 	%rd109, %r26, 8;
	add.s64 	%rd110, %rd108, %rd109;
	st.global.u64 	[%rd110], %rd129;
	st.global.u64 	[%rd110+8], %rd126;
	bra.uni 	$L__BB0_33;
$L__BB0_32:
	add.s64 	%rd121, %rd129, 1;
	cvt.s64.s32 	%rd120, %r29;
	mul.wide.s32 	%rd111, %r29, 8;
	add.s64 	%rd112, %rd3, %rd111;
	ld.local.u64 	%rd119, [%rd112];
	min.s64 	%rd113, %rd41, %rd119;
	setp.gt.s64 	%p28, %rd113, %rd121;
	@%p28 bra 	$L__BB0_9;
$L__BB0_33:
	setp.lt.s64 	%p29, %rd117, %rd10;
	@%p29 bra 	$L__BB0_5;
$L__BB0_34:
	ret;

}


// ===== COMPILED SASS (sm_100) =====

	.target	sm_100

	.elftype	@"ET_EXEC"


//--------------------- .note.nv.tkinfo           --------------------------
	.section	.note.nv.tkinfo,"",@"SHT_NOTE"
	.sectionflags	@"SHF_NOTE_NV_TKINFO"
	.tkinfo
        /*0018*/ 	.word	0x00000002
        /*0030*/ 	.string	""
        /*0030*/ 	.string	"ptxas"
        /*0030*/ 	.string	"Cuda compilation tools, release 13.0, V13.0.88"
        /*0030*/ 	.string	"Build cuda_13.0.r13.0/compiler.36424714_0"
        /*0030*/ 	.string	"-arch sm_100 -m 64 "



//--------------------- .note.nv.cuinfo           --------------------------
	.section	.note.nv.cuinfo,"",@"SHT_NOTE"
	.sectionflags	@"SHF_NOTE_NV_CUINFO"
        /*0018*/ 	.short	0x0002
        /*001a*/ 	.short	0x0064
        /*001c*/ 	.short	0x0082
	.zero		2


//--------------------- .nv.info                  --------------------------
	.section	.nv.info,"",@"SHT_CUDA_INFO"
	.align	4


	//----- nvinfo : EIATTR_REGCOUNT
	.align		4
        /*0000*/ 	.byte	0x04, 0x2f
        /*0002*/ 	.short	(.L_6 - .L_5)
	.align		4
.L_5:
        /*0004*/ 	.word	index@(_Z15user_lang_queryPclPllS0_S0_llS0_)
        /*0008*/ 	.word	0x00000028


	//----- nvinfo : EIATTR_FRAME_SIZE
	.align		4
.L_6:
        /*000c*/ 	.byte	0x04, 0x11
        /*000e*/ 	.short	(.L_8 - .L_7)
	.align		4
.L_7:
        /*0010*/ 	.word	index@($__internal_0_$__cuda_sm20_div_s64)
        /*0014*/ 	.word	0x00000018


	//----- nvinfo : EIATTR_FRAME_SIZE
	.align		4
.L_8:
        /*0018*/ 	.byte	0x04, 0x11
        /*001a*/ 	.short	(.L_10 - .L_9)
	.align		4
.L_9:
        /*001c*/ 	.word	index@(_Z15user_lang_queryPclPllS0_S0_llS0_)
        /*0020*/ 	.word	0x00000018


	//----- nvinfo : EIATTR_MIN_STACK_SIZE
	.align		4
.L_10:
        /*0024*/ 	.byte	0x04, 0x12
        /*0026*/ 	.short	(.L_12 - .L_11)
	.align		4
.L_11:
        /*0028*/ 	.word	index@(_Z15user_lang_queryPclPllS0_S0_llS0_)
        /*002c*/ 	.word	0x00000018
.L_12:


//--------------------- .nv.compat                --------------------------
	.section	.nv.compat,"",@"SHT_CUDA_COMPAT_INFO"
	.align	4
        /*0000*/ 	.byte	0x02, 0x09, 0x00, 0x00, 0x02, 0x02, 0x01, 0x00, 0x02, 0x05, 0x05, 0x00, 0x03, 0x07, 0x01, 0x01
        /*0010*/ 	.byte	0x02, 0x03, 0x00, 0x00, 0x02, 0x06, 0x01, 0x00, 0x04, 0x0b, 0x08, 0x00, 0x09, 0x00, 0x00, 0x00
        /*0020*/ 	.byte	0x00, 0x00, 0x00, 0x00


//--------------------- .nv.info._Z15user_lang_queryPclPllS0_S0_llS0_ --------------------------
	.section	.nv.info._Z15user_lang_queryPclPllS0_S0_llS0_,"",@"SHT_CUDA_INFO"
	.sectionflags	@""
	.align	4


	//----- nvinfo : EIATTR_CUDA_API_VERSION
	.align		4
        /*0000*/ 	.byte	0x04, 0x37
        /*0002*/ 	.short	(.L_14 - .L_13)
.L_13:
        /*0004*/ 	.word	0x00000082


	//----- nvinfo : EIATTR_KPARAM_INFO
	.align		4
.L_14:
        /*0008*/ 	.byte	0x04, 0x17
        /*000a*/ 	.short	(.L_16 - .L_15)
.L_15:
        /*000c*/ 	.word	0x00000000
        /*0010*/ 	.short	0x0008
        /*0012*/ 	.short	0x0040
        /*0014*/ 	.byte	0x00, 0xf5, 0x21, 0x00


	//----- nvinfo : EIATTR_KPARAM_INFO
	.align		4
.L_16:
        /*0018*/ 	.byte	0x04, 0x17
        /*001a*/ 	.short	(.L_18 - .L_17)
.L_17:
        /*001c*/ 	.word	0x00000000
        /*0020*/ 	.short	0x0007
        /*0022*/ 	.short	0x0038
        /*0024*/ 	.byte	0x00, 0xf0, 0x21, 0x00


	//----- nvinfo : EIATTR_KPARAM_INFO
	.align		4
.L_18:
        /*0028*/ 	.byte	0x04, 0x17
        /*002a*/ 	.short	(.L_20 - .L_19)
.L_19:
        /*002c*/ 	.word	0x00000000
        /*0030*/ 	.short	0x0006
        /*0032*/ 	.short	0x0030
        /*0034*/ 	.byte	0x00, 0xf0, 0x21, 0x00


	//----- nvinfo : EIATTR_KPARAM_INFO
	.align		4
.L_20:
        /*0038*/ 	.byte	0x04, 0x17
        /*003a*/ 	.short	(.L_22 - .L_21)
.L_21:
        /*003c*/ 	.word	0x00000000
        /*0040*/ 	.short	0x0005
        /*0042*/ 	.short	0x0028
        /*0044*/ 	.byte	0x00, 0xf5, 0x21, 0x00


	//----- nvinfo : EIATTR_KPARAM_INFO
	.align		4
.L_22:
        /*0048*/ 	.byte	0x04, 0x17
        /*004a*/ 	.short	(.L_24 - .L_23)
.L_23:
        /*004c*/ 	.word	0x00000000
        /*0050*/ 	.short	0x0004
        /*0052*/ 	.short	0x0020
        /*0054*/ 	.byte	0x00, 0xf5, 0x21, 0x00


	//----- nvinfo : EIATTR_KPARAM_INFO
	.align		4
.L_24:
        /*0058*/ 	.byte	0x04, 0x17
        /*005a*/ 	.short	(.L_26 - .L_25)
.L_25:
        /*005c*/ 	.word	0x00000000
        /*0060*/ 	.short	0x0003
        /*0062*/ 	.short	0x0018
        /*0064*/ 	.byte	0x00, 0xf0, 0x21, 0x00


	//----- nvinfo : EIATTR_KPARAM_INFO
	.align		4
.L_26:
        /*0068*/ 	.byte	0x04, 0x17
        /*006a*/ 	.short	(.L_28 - .L_27)
.L_27:
        /*006c*/ 	.word	0x00000000
        /*0070*/ 	.short	0x0002
        /*0072*/ 	.short	0x0010
        /*0074*/ 	.byte	0x00, 0xf5, 0x21, 0x00


	//----- nvinfo : EIATTR_KPARAM_INFO
	.align		4
.L_28:
        /*0078*/ 	.byte	0x04, 0x17
        /*007a*/ 	.short	(.L_30 - .L_29)
.L_29:
        /*007c*/ 	.word	0x00000000
        /*0080*/ 	.short	0x0001
        /*0082*/ 	.short	0x0008
        /*0084*/ 	.byte	0x00, 0xf0, 0x21, 0x00


	//----- nvinfo : EIATTR_KPARAM_INFO
	.align		4
.L_30:
        /*0088*/ 	.byte	0x04, 0x17
        /*008a*/ 	.short	(.L_32 - .L_31)
.L_31:
        /*008c*/ 	.word	0x00000000
        /*0090*/ 	.short	0x0000
        /*0092*/ 	.short	0x0000
        /*0094*/ 	.byte	0x00, 0xf5, 0x21, 0x00


	//----- nvinfo : EIATTR_SPARSE_MMA_MASK
	.align		4
.L_32:
        /*0098*/ 	.byte	0x03, 0x50
        /*009a*/ 	.short	0x0000


	//----- nvinfo : EIATTR_MAXREG_COUNT
	.align		4
        /*009c*/ 	.byte	0x03, 0x1b
        /*009e*/ 	.short	0x00ff


	//----- nvinfo : EIATTR_EXTERNS
	.align		4
        /*00a0*/ 	.byte	0x04, 0x0f
        /*00a2*/ 	.short	(.L_34 - .L_33)


	//   ....[0]....
	.align		4
.L_33:
        /*00a4*/ 	.word	index@(__assertfail)


	//----- nvinfo : EIATTR_MERCURY_ISA_VERSION
	.align		4
.L_34:
        /*00a8*/ 	.byte	0x03, 0x5f
        /*00aa*/ 	.short	0x0101


	//----- nvinfo : EIATTR_VRC_CTA_INIT_COUNT
	.align		4
        /*00ac*/ 	.byte	0x02, 0x4a
	.zero		1
	.zero		1


	//----- nvinfo : EIATTR_SYSCALL_OFFSETS
	.align		4
        /*00b0*/ 	.byte	0x04, 0x46
        /*00b2*/ 	.short	(.L_36 - .L_35)


	//   ....[0]....
.L_35:
        /*00b4*/ 	.word	0x00000af0


	//----- nvinfo : EIATTR_EXIT_INSTR_OFFSETS
	.align		4
.L_36:
        /*00b8*/ 	.byte	0x04, 0x1c
        /*00ba*/ 	.short	(.L_38 - .L_37)


	//   ....[0]....
.L_37:
        /*00bc*/ 	.word	0x00000310


	//   ....[1]....
        /*00c0*/ 	.word	0x00001400


	//----- nvinfo : EIATTR_CRS_STACK_SIZE
	.align		4
.L_38:
        /*00c4*/ 	.byte	0x04, 0x1e
        /*00c6*/ 	.short	(.L_40 - .L_39)
.L_39:
        /*00c8*/ 	.word	0x00000000


	//----- nvinfo : EIATTR_CBANK_PARAM_SIZE
	.align		4
.L_40:
        /*00cc*/ 	.byte	0x03, 0x19
        /*00ce*/ 	.short	0x0048


	//----- nvinfo : EIATTR_PARAM_CBANK
	.align		4
        /*00d0*/ 	.byte	0x04, 0x0a
        /*00d2*/ 	.short	(.L_42 - .L_41)
	.align		4
.L_41:
        /*00d4*/ 	.word	index@(.nv.constant0._Z15user_lang_queryPclPllS0_S0_llS0_)
        /*00d8*/ 	.short	0x0380
        /*00da*/ 	.short	0x0048


	//----- nvinfo : EIATTR_SW_WAR
	.align		4
.L_42:
        /*00dc*/ 	.byte	0x04, 0x36
        /*00de*/ 	.short	(.L_44 - .L_43)
.L_43:
        /*00e0*/ 	.word	0x00000008
.L_44:


//--------------------- .nv.callgraph             --------------------------
	.section	.nv.callgraph,"",@"SHT_CUDA_CALLGRAPH"
	.align	4
	.sectionentsize	8
	.align		4
        /*0000*/ 	.word	0x00000000
	.align		4
        /*0004*/ 	.word	0xffffffff
	.align		4
        /*0008*/ 	.word	index@(_Z15user_lang_queryPclPllS0_S0_llS0_)
	.align		4
        /*000c*/ 	.word	index@(__assertfail)
	.align		4
        /*0010*/ 	.word	0x00000000
	.align		4
        /*0014*/ 	.word	0xfffffffe
	.align		4
        /*0018*/ 	.word	0x00000000
	.align		4
        /*001c*/ 	.word	0xfffffffd
	.align		4
        /*0020*/ 	.word	0x00000000
	.align		4
        /*0024*/ 	.word	0xfffffffc


//--------------------- .nv.constant4             --------------------------
	.section	.nv.constant4,"a",@progbits
	.align	8
	.align		8
.nv.constant4:
        /*0000*/ 	.dword	__assertfail
	.align		8
        /*0008*/ 	.dword	__unnamed_1
	.align		8
        /*0010*/ 	.dword	$str
	.align		8
        /*0018*/ 	.dword	$str$1
	.align		8
        /*0020*/ 	.dword	$str$2
	.align		8
        /*0028*/ 	.dword	$str$3


//--------------------- .text._Z15user_lang_queryPclPllS0_S0_llS0_ --------------------------
	.section	.text._Z15user_lang_queryPclPllS0_S0_llS0_,"ax",@progbits
	.align	128
        .global         _Z15user_lang_queryPclPllS0_S0_llS0_
        .type           _Z15user_lang_queryPclPllS0_S0_llS0_,@function
        .size           _Z15user_lang_queryPclPllS0_S0_llS0_,(.L_x_22 - _Z15user_lang_queryPclPllS0_S0_llS0_)
        .other          _Z15user_lang_queryPclPllS0_S0_llS0_,@"STO_CUDA_ENTRY STV_DEFAULT"
_Z15user_lang_queryPclPllS0_S0_llS0_:
.text._Z15user_lang_queryPclPllS0_S0_llS0_:
[----:B------:R-:W0:Y:S01]  /*0000*/  LDC R1, c[0x0][0x37c] ;  /* 0x0000df00ff017b82 */ /* 0x000e220000000800 */
[----:B------:R-:W1:Y:S07]  /*0010*/  LDCU UR5, c[0x0][0x360] ;  /* 0x00006c00ff0577ac */ /* 0x000e6e0008000800 */
[----:B------:R-:W1:Y:S01]  /*0020*/  LDC R3, c[0x0][0x370] ;  /* 0x0000dc00ff037b82 */ /* 0x000e620000000800 */
[----:B0-----:R-:W-:-:S07]  /*0030*/  VIADD R1, R1, 0xffffffe8 ;  /* 0xffffffe801017836 */ /* 0x001fce0000000000 */
[----:B------:R-:W0:Y:S08]  /*0040*/  LDC.64 R6, c[0x0][0x398] ;  /* 0x0000e600ff067b82 */ /* 0x000e300000000a00 */
[----:B------:R-:W2:Y:S01]  /*0050*/  S2UR UR4, SR_CTAID.X ;  /* 0x00000000000479c3 */ /* 0x000ea20000002500 */
[----:B-1----:R-:W-:-:S05]  /*0060*/  IMAD R3, R3, UR5, RZ ;  /* 0x0000000503037c24 */ /* 0x002fca000f8e02ff */
[----:B------:R-:W-:Y:S02]  /*0070*/  SHF.R.S32.HI R2, RZ, 0x1f, R3 ;  /* 0x0000001fff027819 */ /* 0x000fe40000011403 */
[----:B0-----:R-:W-:-:S04]  /*0080*/  IADD3 R6, P0, PT, R3, R6, RZ ;  /* 0x0000000603067210 */ /* 0x001fc80007f1e0ff */
[----:B------:R-:W-:-:S04]  /*0090*/  IADD3 R6, P1, PT, R6, -0x1, RZ ;  /* 0xffffffff06067810 */ /* 0x000fc80007f3e0ff */
[----:B------:R-:W-:Y:S01]  /*00a0*/  IADD3.X R7, PT, PT, R2, -0x1, R7, P1, P0 ;  /* 0xffffffff02077810 */ /* 0x000fe20000fe0407 */
[----:B--2---:R-:W-:-:S03]  /*00b0*/  UIMAD UR4, UR4, UR5, URZ ;  /* 0x00000005040472a4 */ /* 0x004fc6000f8e02ff */
[----:B------:R-:W-:-:S04]  /*00c0*/  LOP3.LUT R0, R7, R2, RZ, 0xfc, !PT ;  /* 0x0000000207007212 */ /* 0x000fc800078efcff */
[----:B------:R-:W-:-:S13]  /*00d0*/  ISETP.NE.U32.AND P0, PT, R0, RZ, PT ;  /* 0x000000ff0000720c */ /* 0x000fda0003f05070 */
[----:B------:R-:W-:Y:S05]  /*00e0*/  @P0 BRA `(.L_x_0) ;  /* 0x0000000000500947 */ /* 0x000fea0003800000 */
[----:B------:R-:W0:Y:S01]  /*00f0*/  I2F.U32.RP R0, R3 ;  /* 0x0000000300007306 */ /* 0x000e220000209000 */
[----:B------:R-:W-:Y:S01]  /*0100*/  IMAD.MOV R7, RZ, RZ, -R3 ;  /* 0x000000ffff077224 */ /* 0x000fe200078e0a03 */
[----:B------:R-:W-:-:S06]  /*0110*/  ISETP.NE.U32.AND P2, PT, R3, RZ, PT ;  /* 0x000000ff0300720c */ /* 0x000fcc0003f45070 */
[----:B0-----:R-:W0:Y:S02]  /*0120*/  MUFU.RCP R0, R0 ;  /* 0x0000000000007308 */ /* 0x001e240000001000 */
[----:B0-----:R-:W-:-:S06]  /*0130*/  VIADD R4, R0, 0xffffffe ;  /* 0x0ffffffe00047836 */ /* 0x001fcc0000000000 */
[----:B------:R0:W1:Y:S02]  /*0140*/  F2I.FTZ.U32.TRUNC.NTZ R5, R4 ;  /* 0x0000000400057305 */ /* 0x000064000021f000 */
[----:B0-----:R-:W-:Y:S02]  /*0150*/  IMAD.MOV.U32 R4, RZ, RZ, RZ ;  /* 0x000000ffff047224 */ /* 0x001fe400078e00ff */
[----:B-1----:R-:W-:-:S04]  /*0160*/  IMAD R7, R7, R5, RZ ;  /* 0x0000000507077224 */ /* 0x002fc800078e02ff */
[----:B------:R-:W-:-:S06]  /*0170*/  IMAD.HI.U32 R5, R5, R7, R4 ;  /* 0x0000000705057227 */ /* 0x000fcc00078e0004 */
[----:B------:R-:W-:-:S04]  /*0180*/  IMAD.HI.U32 R4, R5, R6, RZ ;  /* 0x0000000605047227 */ /* 0x000fc800078e00ff */
[----:B------:R-:W-:Y:S02]  /*0190*/  IMAD.MOV R2, RZ, RZ, -R4 ;  /* 0x000000ffff027224 */ /* 0x000fe400078e0a04 */
[----:B------:R-:W-:Y:S02]  /*01a0*/  IMAD.MOV.U32 R5, RZ, RZ, RZ ;  /* 0x000000ffff057224 */ /* 0x000fe400078e00ff */
[----:B------:R-:W-:-:S05]  /*01b0*/  IMAD R6, R3, R2, R6 ;  /* 0x0000000203067224 */ /* 0x000fca00078e0206 */
[----:B------:R-:W-:-:S13]  /*01c0*/  ISETP.GE.U32.AND P0, PT, R6, R3, PT ;  /* 0x000000030600720c */ /* 0x000fda0003f06070 */
[----:B------:R-:W-:Y:S02]  /*01d0*/  @P0 IMAD.IADD R6, R6, 0x1, -R3 ;  /* 0x0000000106060824 */ /* 0x000fe400078e0a03 */
[----:B------:R-:W-:-:S03]  /*01e0*/  @P0 VIADD R4, R4, 0x1 ;  /* 0x0000000104040836 */ /* 0x000fc60000000000 */
[----:B------:R-:W-:-:S13]  /*01f0*/  ISETP.GE.U32.AND P1, PT, R6, R3, PT ;  /* 0x000000030600720c */ /* 0x000fda0003f26070 */
[----:B------:R-:W-:Y:S01]  /*0200*/  @P1 VIADD R4, R4, 0x1 ;  /* 0x0000000104041836 */ /* 0x000fe20000000000 */
[----:B------:R-:W-:Y:S01]  /*0210*/  @!P2 LOP3.LUT R4, RZ, R3, RZ, 0x33, !PT ;  /* 0x00000003ff04a212 */ /* 0x000fe200078e33ff */
[----:B------:R-:W-:Y:S06]  /*0220*/  BRA `(.L_x_1) ;  /* 0x0000000000087947 */ /* 0x000fec0003800000 */
.L_x_0:
[----:B------:R-:W-:-:S07]  /*0230*/  MOV R0, 0x250 ;  /* 0x0000025000007802 */ /* 0x000fce0000000f00 */
[----:B------:R-:W-:Y:S05]  /*0240*/  CALL.REL.NOINC `($__internal_0_$__cuda_sm20_div_s64) ;  /* 0x0000001000707944 */ /* 0x000fea0003c00000 */
.L_x_1:
[----:B------:R-:W0:Y:S01]  /*0250*/  S2R R25, SR_TID.X ;  /* 0x0000000000197919 */ /* 0x000e220000002100 */
[----:B------:R-:W1:Y:S01]  /*0260*/  LDCU.64 UR6, c[0x0][0x398] ;  /* 0x00007300ff0677ac */ /* 0x000e620008000a00 */
[----:B------:R-:W-:Y:S01]  /*0270*/  ISETP.LT.U32.AND P1, PT, R4, 0x1, PT ;  /* 0x000000010400780c */ /* 0x000fe20003f21070 */
[----:B0-----:R-:W-:-:S04]  /*0280*/  VIADD R25, R25, UR4 ;  /* 0x0000000419197c36 */ /* 0x001fc80008000000 */
[-C--:B------:R-:W-:Y:S01]  /*0290*/  IMAD R0, R5, R25.reuse, RZ ;  /* 0x0000001905007224 */ /* 0x080fe200078e02ff */
[----:B------:R-:W-:Y:S01]  /*02a0*/  SHF.R.S32.HI R3, RZ, 0x1f, R25 ;  /* 0x0000001fff037819 */ /* 0x000fe20000011419 */
[----:B------:R-:W-:-:S04]  /*02b0*/  IMAD.WIDE.U32 R24, R4, R25, RZ ;  /* 0x0000001904187225 */ /* 0x000fc800078e00ff */
[----:B------:R-:W-:Y:S01]  /*02c0*/  IMAD R3, R3, R4, R0 ;  /* 0x0000000403037224 */ /* 0x000fe200078e0200 */
[----:B-1----:R-:W-:-:S03]  /*02d0*/  ISETP.GE.U32.AND P0, PT, R24, UR6, PT ;  /* 0x0000000618007c0c */ /* 0x002fc6000bf06070 */
[----:B------:R-:W-:-:S05]  /*02e0*/  IMAD.IADD R2, R25, 0x1, R3 ;  /* 0x0000000119027824 */ /* 0x000fca00078e0203 */
[----:B------:R-:W-:-:S04]  /*02f0*/  ISETP.GE.AND.EX P0, PT, R2, UR7, PT, P0 ;  /* 0x0000000702007c0c */ /* 0x000fc8000bf06300 */
[----:B------:R-:W-:-:S13]  /*0300*/  ISETP.LT.OR.EX P0, PT, R5, RZ, P0, P1 ;  /* 0x000000ff0500720c */ /* 0x000fda0000701710 */
[----:B------:R-:W-:Y:S05]  /*0310*/  @P0 EXIT ;  /* 0x000000000000094d */ /* 0x000fea0003800000 */
[----:B------:R-:W-:Y:S01]  /*0320*/  IADD3 R27, P0, PT, R4, R24, RZ ;  /* 0x00000018041b7210 */ /* 0x000fe20007f1e0ff */
[----:B------:R-:W0:Y:S04]  /*0330*/  LDCU.64 UR36, c[0x0][0x358] ;  /* 0x00006b00ff2477ac */ /* 0x000e280008000a00 */
[----:B------:R-:W-:Y:S01]  /*0340*/  IMAD.X R4, R5, 0x1, R2, P0 ;  /* 0x0000000105047824 */ /* 0x000fe200000e0602 */
[----:B------:R-:W-:-:S04]  /*0350*/  ISETP.LT.U32.AND P0, PT, R27, UR6, PT ;  /* 0x000000061b007c0c */ /* 0x000fc8000bf01070 */
[----:B------:R-:W-:-:S04]  /*0360*/  ISETP.LT.AND.EX P0, PT, R4, UR7, PT, P0 ;  /* 0x0000000704007c0c */ /* 0x000fc8000bf01300 */
[----:B------:R-:W-:Y:S02]  /*0370*/  SEL R27, R27, UR6, P0 ;  /* 0x000000061b1b7c07 */ /* 0x000fe40008000000 */
[----:B------:R-:W-:-:S07]  /*0380*/  SEL R26, R4, UR7, P0 ;  /* 0x00000007041a7c07 */ /* 0x000fce0008000000 */
.L_x_20:
[----:B-1----:R-:W1:Y:S01]  /*0390*/  LDCU.128 UR4, c[0x0][0x390] ;  /* 0x00007200ff0477ac */ /* 0x002e620008000c00 */
[----:B------:R-:W-:Y:S01]  /*03a0*/  IADD3 R0, P1, PT, R24, 0x1, RZ ;  /* 0x0000000118007810 */ /* 0x000fe20007f3e0ff */
[----:B------:R-:W2:Y:S04]  /*03b0*/  LDCU.64 UR8, c[0x0][0x388] ;  /* 0x00007100ff0877ac */ /* 0x000ea80008000a00 */
[--C-:B------:R-:W-:Y:S01]  /*03c0*/  IMAD.X R9, RZ, RZ, R2.reuse, P1 ;  /* 0x000000ffff097224 */ /* 0x100fe200008e0602 */
[----:B-1----:R-:W-:Y:S02]  /*03d0*/  ISETP.GE.U32.AND P0, PT, R0, UR6, PT ;  /* 0x0000000600007c0c */ /* 0x002fe4000bf06070 */
[C---:B------:R-:W-:Y:S02]  /*03e0*/  LEA R6, P1, R24.reuse, UR4, 0x3 ;  /* 0x0000000418067c11 */ /* 0x040fe4000f8218ff */
[----:B------:R-:W-:Y:S01]  /*03f0*/  ISETP.GE.AND.EX P0, PT, R9, UR7, PT, P0 ;  /* 0x0000000709007c0c */ /* 0x000fe2000bf06300 */
[----:B--2---:R-:W-:Y:S01]  /*0400*/  IMAD.U32 R36, RZ, RZ, UR8 ;  /* 0x00000008ff247e24 */ /* 0x004fe2000f8e00ff */
[----:B------:R-:W-:Y:S01]  /*0410*/  LEA.HI.X R7, R24, UR5, R2, 0x3, P1 ;  /* 0x0000000518077c11 */ /* 0x000fe200088f1c02 */
[----:B------:R-:W-:Y:S01]  /*0420*/  IMAD.U32 R37, RZ, RZ, UR9 ;  /* 0x00000009ff257e24 */ /* 0x000fe2000f8e00ff */
[----:B------:R-:W1:Y:S03]  /*0430*/  LDCU.64 UR4, c[0x0][0x388] ;  /* 0x00007100ff0477ac */ /* 0x000e660008000a00 */
[----:B0-----:R-:W2:Y:S06]  /*0440*/  LDG.E.64 R16, desc[UR36][R6.64] ;  /* 0x0000002406107981 */ /* 0x001eac000c1e1b00 */
[----:B------:R-:W1:Y:S01]  /*0450*/  @!P0 LDG.E.64 R36, desc[UR36][R6.64+0x8] ;  /* 0x0000082406248981 */ /* 0x000e62000c1e1b00 */
[----:B------:R-:W-:-:S02]  /*0460*/  IMAD.MOV.U32 R4, RZ, RZ, -0x1 ;  /* 0xffffffffff047424 */ /* 0x000fc400078e00ff */
[----:B------:R-:W-:-:S05]  /*0470*/  IMAD.MOV.U32 R5, RZ, RZ, -0x1 ;  /* 0xffffffffff057424 */ /* 0x000fca00078e00ff */
[----:B------:R0:W-:Y:S04]  /*0480*/  STL.64 [R1+0x8], R4 ;  /* 0x0000080401007387 */ /* 0x0001e80000100a00 */
[----:B------:R0:W-:Y:S01]  /*0490*/  STL.64 [R1+0x10], R4 ;  /* 0x0000100401007387 */ /* 0x0001e20000100a00 */
[----:B------:R-:W-:Y:S01]  /*04a0*/  ISETP.GE.U32.AND P1, PT, R0, R27, PT ;  /* 0x0000001b0000720c */ /* 0x000fe20003f26070 */
[----:B------:R-:W-:Y:S03]  /*04b0*/  BSSY.RECONVERGENT B8, `(.L_x_2) ;  /* 0x00000f2000087945 */ /* 0x000fe60003800200 */
[----:B------:R-:W-:Y:S01]  /*04c0*/  ISETP.GE.AND.EX P1, PT, R9, R26, PT, P1 ;  /* 0x0000001a0900720c */ /* 0x000fe20003f26310 */
[----:B------:R-:W-:-:S02]  /*04d0*/  IMAD.MOV.U32 R25, RZ, RZ, R24 ;  /* 0x000000ffff197224 */ /* 0x000fc400078e0018 */
[----:B------:R-:W-:Y:S01]  /*04e0*/  IMAD.MOV.U32 R24, RZ, RZ, R0 ;  /* 0x000000ffff187224 */ /* 0x000fe200078e0000 */
[----:B------:R-:W-:Y:S01]  /*04f0*/  P2R R34, PR, RZ, 0x2 ;  /* 0x00000002ff227803 */ /* 0x000fe20000000000 */
[----:B------:R-:W-:Y:S01]  /*0500*/  IMAD.MOV.U32 R2, RZ, RZ, R9 ;  /* 0x000000ffff027224 */ /* 0x000fe200078e0009 */
[----:B-1----:R-:W-:-:S04]  /*0510*/  ISETP.LT.U32.AND P0, PT, R36, UR4, PT ;  /* 0x0000000424007c0c */ /* 0x002fc8000bf01070 */
[----:B------:R-:W-:-:S04]  /*0520*/  ISETP.LT.AND.EX P0, PT, R37, UR5, PT, P0 ;  /* 0x0000000525007c0c */ /* 0x000fc8000bf01300 */
[----:B------:R-:W-:Y:S01]  /*0530*/  SEL R3, R36, UR4, P0 ;  /* 0x0000000424037c07 */ /* 0x000fe20008000000 */
[----:B------:R0:W-:Y:S03]  /*0540*/  STL.64 [R1], R36 ;  /* 0x0000002401007387 */ /* 0x0001e60000100a00 */
[----:B--2---:R-:W-:Y:S02]  /*0550*/  ISETP.GT.U32.AND P2, PT, R3, R16, PT ;  /* 0x000000100300720c */ /* 0x004fe40003f44070 */
[----:B------:R-:W-:-:S04]  /*0560*/  SEL R3, R37, UR5, P0 ;  /* 0x0000000525037c07 */ /* 0x000fc80008000000 */
[----:B------:R-:W-:-:S13]  /*0570*/  ISETP.GT.AND.EX P0, PT, R3, R17, PT, P2 ;  /* 0x000000110300720c */ /* 0x000fda0003f04320 */
[----:B0-----:R-:W-:Y:S05]  /*0580*/  @!P0 BRA `(.L_x_3) ;  /* 0x0000000c00908947 */ /* 0x001fea0003800000 */
[----:B------:R-:W0:Y:S01]  /*0590*/  LDCU.64 UR4, c[0x4][0x10] ;  /* 0x01000200ff0477ac */ /* 0x000e220008000a00 */
[----:B------:R-:W-:Y:S01]  /*05a0*/  IMAD.MOV.U32 R28, RZ, RZ, RZ ;  /* 0x000000ffff1c7224 */ /* 0x000fe200078e00ff */
[----:B------:R-:W-:Y:S01]  /*05b0*/  CS2R R18, SRZ ;  /* 0x0000000000127805 */ /* 0x000fe2000001ff00 */
[----:B------:R-:W-:Y:S02]  /*05c0*/  IMAD.MOV.U32 R29, RZ, RZ, R16 ;  /* 0x000000ffff1d7224 */ /* 0x000fe400078e0010 */
[----:B------:R-:W-:Y:S02]  /*05d0*/  IMAD.MOV.U32 R30, RZ, RZ, R17 ;  /* 0x000000ffff1e7224 */ /* 0x000fe400078e0011 */
[----:B------:R-:W-:Y:S02]  /*05e0*/  IMAD.MOV.U32 R32, RZ, RZ, RZ ;  /* 0x000000ffff207224 */ /* 0x000fe400078e00ff */
[----:B0-----:R-:W-:Y:S02]  /*05f0*/  IMAD.U32 R22, RZ, RZ, UR4 ;  /* 0x00000004ff167e24 */ /* 0x001fe4000f8e00ff */
[----:B------:R-:W-:-:S07]  /*0600*/  IMAD.U32 R23, RZ, RZ, UR5 ;  /* 0x00000005ff177e24 */ /* 0x000fce000f8e00ff */
.L_x_16:
[----:B0-----:R-:W0:Y:S01]  /*0610*/  LDCU.64 UR4, c[0x0][0x3b8] ;  /* 0x00007700ff0477ac */ /* 0x001e220008000a00 */
[----:B------:R-:W-:Y:S01]  /*0620*/  SHF.R.S32.HI R4, RZ, 0x1f, R30 ;  /* 0x0000001fff047819 */ /* 0x000fe2000001141e */
[----:B------:R-:W1:Y:S03]  /*0630*/  LDCU.64 UR6, c[0x0][0x3a8] ;  /* 0x00007500ff0677ac */ /* 0x000e660008000a00 */
[----:B------:R-:W-:-:S05]  /*0640*/  LEA.HI R4, P0, R4, R29, RZ, 0x6 ;  /* 0x0000001d04047211 */ /* 0x000fca00078130ff */
[----:B------:R-:W-:-:S05]  /*0650*/  IMAD.X R3, RZ, RZ, R30, P0 ;  /* 0x000000ffff037224 */ /* 0x000fca00000e061e */
[--C-:B------:R-:W-:Y:S02]  /*0660*/  SHF.R.S64 R4, R4, 0x6, R3.reuse ;  /* 0x0000000604047819 */ /* 0x100fe40000001003 */
[----:B------:R-:W-:Y:S01]  /*0670*/  SHF.R.S32.HI R5, RZ, 0x6, R3 ;  /* 0x00000006ff057819 */ /* 0x000fe20000011403 */
[----:B0-----:R-:W-:-:S04]  /*0680*/  IMAD R7, R19, UR4, RZ ;  /* 0x0000000413077c24 */ /* 0x001fc8000f8e02ff */
[C---:B------:R-:W-:Y:S02]  /*0690*/  IMAD R3, R18.reuse, UR5, R7 ;  /* 0x0000000512037c24 */ /* 0x040fe4000f8e0207 */
[----:B------:R-:W-:-:S04]  /*06a0*/  IMAD.WIDE.U32 R4, R18, UR4, R4 ;  /* 0x0000000412047c25 */ /* 0x000fc8000f8e0004 */
[----:B------:R-:W-:Y:S01]  /*06b0*/  IMAD.IADD R3, R5, 0x1, R3 ;  /* 0x0000000105037824 */ /* 0x000fe200078e0203 */
[----:B-1----:R-:W-:-:S04]  /*06c0*/  LEA R6, P0, R4, UR6, 0x3 ;  /* 0x0000000604067c11 */ /* 0x002fc8000f8018ff */
[----:B------:R-:W-:-:S05]  /*06d0*/  LEA.HI.X R7, R4, UR7, R3, 0x3, P0 ;  /* 0x0000000704077c11 */ /* 0x000fca00080f1c03 */
[----:B------:R-:W2:Y:S01]  /*06e0*/  LDG.E.64 R4, desc[UR36][R6.64] ;  /* 0x0000002406047981 */ /* 0x000ea2000c1e1b00 */
[----:B------:R-:W-:Y:S01]  /*06f0*/  LOP3.LUT R3, R29, 0x3f, RZ, 0xc0, !PT ;  /* 0x0000003f1d037812 */ /* 0x000fe200078ec0ff */
[----:B------:R-:W-:Y:S03]  /*0700*/  BSSY.RELIABLE B7, `(.L_x_4) ;  /* 0x000009e000077945 */ /* 0x000fe60003800100 */
[----:B--2---:R-:W-:Y:S01]  /*0710*/  SHF.R.U64 R0, R4, R3, R5 ;  /* 0x0000000304007219 */ /* 0x004fe20000001205 */
[----:B------:R-:W-:-:S03]  /*0720*/  IMAD.MOV.U32 R3, RZ, RZ, R30 ;  /* 0x000000ffff037224 */ /* 0x000fc600078e001e */
[----:B------:R-:W-:-:S04]  /*0730*/  LOP3.LUT R0, R0, 0x1, RZ, 0xc0, !PT ;  /* 0x0000000100007812 */ /* 0x000fc800078ec0ff */
[----:B------:R-:W-:Y:S01]  /*0740*/  ISETP.NE.U32.AND P0, PT, R0, 0x1, PT ;  /* 0x000000010000780c */ /* 0x000fe20003f05070 */
[----:B------:R-:W-:-:S03]  /*0750*/  IMAD.MOV.U32 R0, RZ, RZ, R29 ;  /* 0x000000ffff007224 */ /* 0x000fc600078e001d */
[----:B------:R-:W-:-:S13]  /*0760*/  ISETP.NE.U32.AND.EX P0, PT, RZ, RZ, PT, P0 ;  /* 0x000000ffff00720c */ /* 0x000fda0003f05100 */
[----:B------:R-:W-:Y:S05]  /*0770*/  @P0 BRA `(.L_x_5) ;  /* 0x0000000800580947 */ /* 0x000fea0003800000 */
[----:B------:R-:W0:Y:S02]  /*0780*/  LDCU.64 UR4, c[0x0][0x380] ;  /* 0x00007000ff0477ac */ /* 0x000e240008000a00 */
[----:B0-----:R-:W-:-:S04]  /*0790*/  IADD3 R4, P0, PT, R29, UR4, RZ ;  /* 0x000000041d047c10 */ /* 0x001fc8000ff1e0ff */
[----:B------:R-:W-:-:S05]  /*07a0*/  IADD3.X R5, PT, PT, R30, UR5, RZ, P0, !PT ;  /* 0x000000051e057c10 */ /* 0x000fca00087fe4ff */
[----:B------:R-:W2:Y:S01]  /*07b0*/  LDG.E.U8 R4, desc[UR36][R4.64] ;  /* 0x0000002404047981 */ /* 0x000ea2000c1e1100 */
[----:B------:R-:W-:Y:S02]  /*07c0*/  IMAD.MOV.U32 R0, RZ, RZ, R29 ;  /* 0x000000ffff007224 */ /* 0x000fe400078e001d */
[----:B------:R-:W-:Y:S01]  /*07d0*/  IMAD.MOV.U32 R3, RZ, RZ, R30 ;  /* 0x000000ffff037224 */ /* 0x000fe200078e001e */
[----:B--2---:R-:W-:-:S13]  /*07e0*/  ISETP.NE.AND P0, PT, R4, 0x3a, PT ;  /* 0x0000003a0400780c */ /* 0x004fda0003f05270 */
[----:B------:R-:W-:Y:S05]  /*07f0*/  @P0 BRA `(.L_x_5) ;  /* 0x0000000800380947 */ /* 0x000fea0003800000 */
[----:B------:R-:W-:Y:S01]  /*0800*/  BSSY.RECONVERGENT B0, `(.L_x_6) ;  /* 0x000001b000007945 */ /* 0x000fe20003800200 */
[----:B------:R-:W-:Y:S02]  /*0810*/  IMAD.MOV.U32 R31, RZ, RZ, R29 ;  /* 0x000000ffff1f7224 */ /* 0x000fe400078e001d */
[----:B------:R-:W-:-:S07]  /*0820*/  IMAD.MOV.U32 R33, RZ, RZ, R30 ;  /* 0x000000ffff217224 */ /* 0x000fce00078e001e */
.L_x_8:
[----:B------:R-:W-:Y:S01]  /*0830*/  IADD3 R3, P0, PT, R31, -0x1, RZ ;  /* 0xffffffff1f037810 */ /* 0x000fe20007f1e0ff */
[----:B------:R-:W-:-:S03]  /*0840*/  IMAD.MOV.U32 R31, RZ, RZ, -0x1 ;  /* 0xffffffffff1f7424 */ /* 0x000fc600078e00ff */
[----:B------:R-:W-:Y:S01]  /*0850*/  IADD3.X R5, PT, PT, R33, -0x1, RZ, P0, !PT ;  /* 0xffffffff21057810 */ /* 0x000fe200007fe4ff */
[----:B------:R-:W-:Y:S01]  /*0860*/  IMAD.MOV.U32 R33, RZ, RZ, -0x1 ;  /* 0xffffffffff217424 */ /* 0x000fe200078e00ff */
[----:B------:R-:W-:-:S04]  /*0870*/  ISETP.GT.U32.AND P0, PT, R3, R16, PT ;  /* 0x000000100300720c */ /* 0x000fc80003f04070 */
[----:B------:R-:W-:-:S13]  /*0880*/  ISETP.GT.AND.EX P0, PT, R5, R17, PT, P0 ;  /* 0x000000110500720c */ /* 0x000fda0003f04300 */
[----:B------:R-:W-:Y:S05]  /*0890*/  @!P0 BRA `(.L_x_7) ;  /* 0x0000000000448947 */ /* 0x000fea0003800000 */
[----:B------:R-:W-:Y:S01]  /*08a0*/  IMAD.MOV.U32 R33, RZ, RZ, R5 ;  /* 0x000000ffff217224 */ /* 0x000fe200078e0005 */
[----:B------:R-:W0:Y:S01]  /*08b0*/  LDCU.64 UR4, c[0x0][0x3a0] ;  /* 0x00007400ff0477ac */ /* 0x000e220008000a00 */
[----:B------:R-:W-:-:S03]  /*08c0*/  IMAD.MOV.U32 R31, RZ, RZ, R3 ;  /* 0x000000ffff1f7224 */ /* 0x000fc600078e0003 */
[----:B------:R-:W-:-:S04]  /*08d0*/  SHF.R.S32.HI R0, RZ, 0x1f, R33 ;  /* 0x0000001fff007819 */ /* 0x000fc80000011421 */
[----:B------:R-:W-:-:S05]  /*08e0*/  LEA.HI R0, P0, R0, R31, RZ, 0x6 ;  /* 0x0000001f00007211 */ /* 0x000fca00078130ff */
[----:B------:R-:W-:-:S05]  /*08f0*/  IMAD.X R3, RZ, RZ, R33, P0 ;  /* 0x000000ffff037224 */ /* 0x000fca00000e0621 */
[--C-:B------:R-:W-:Y:S02]  /*0900*/  SHF.R.S64 R0, R0, 0x6, R3.reuse ;  /* 0x0000000600007819 */ /* 0x100fe40000001003 */
[----:B------:R-:W-:Y:S02]  /*0910*/  SHF.R.S32.HI R3, RZ, 0x6, R3 ;  /* 0x00000006ff037819 */ /* 0x000fe40000011403 */
[----:B0-----:R-:W-:-:S04]  /*0920*/  LEA R4, P0, R0, UR4, 0x3 ;  /* 0x0000000400047c11 */ /* 0x001fc8000f8018ff */
[----:B------:R-:W-:-:S06]  /*0930*/  LEA.HI.X R5, R0, UR5, R3, 0x3, P0 ;  /* 0x0000000500057c11 */ /* 0x000fcc00080f1c03 */
[----:B------:R-:W2:Y:S01]  /*0940*/  LDG.E.64 R4, desc[UR36][R4.64] ;  /* 0x0000002404047981 */ /* 0x000ea2000c1e1b00 */
[----:B------:R-:W-:-:S04]  /*0950*/  LOP3.LUT R3, R31, 0x3f, RZ, 0xc0, !PT ;  /* 0x0000003f1f037812 */ /* 0x000fc800078ec0ff */
[----:B--2---:R-:W-:-:S04]  /*0960*/  SHF.R.U64 R0, R4, R3, R5 ;  /* 0x0000000304007219 */ /* 0x004fc80000001205 */
[----:B------:R-:W-:-:S04]  /*0970*/  LOP3.LUT R0, R0, 0x1, RZ, 0xc0, !PT ;  /* 0x0000000100007812 */ /* 0x000fc800078ec0ff */
[----:B------:R-:W-:-:S04]  /*0980*/  ISETP.NE.U32.AND P0, PT, R0, 0x1, PT ;  /* 0x000000010000780c */ /* 0x000fc80003f05070 */
[----:B------:R-:W-:-:S13]  /*0990*/  ISETP.NE.U32.AND.EX P0, PT, RZ, RZ, PT, P0 ;  /* 0x000000ffff00720c */ /* 0x000fda0003f05100 */
[----:B------:R-:W-:Y:S05]  /*09a0*/  @P0 BRA `(.L_x_8) ;  /* 0xfffffffc00a00947 */ /* 0x000fea000383ffff */
.L_x_7:
[----:B------:R-:W-:Y:S05]  /*09b0*/  BSYNC.RECONVERGENT B0 ;  /* 0x0000000000007941 */ /* 0x000fea0003800200 */
.L_x_6:
[----:B------:R-:W-:Y:S01]  /*09c0*/  ISETP.GE.U32.AND P0, PT, R31, R16, PT ;  /* 0x000000101f00720c */ /* 0x000fe20003f06070 */
[----:B------:R-:W-:Y:S03]  /*09d0*/  BSSY.RECONVERGENT B6, `(.L_x_9) ;  /* 0x0000013000067945 */ /* 0x000fe60003800200 */
[----:B------:R-:W-:-:S13]  /*09e0*/  ISETP.GE.AND.EX P0, PT, R33, R17, PT, P0 ;  /* 0x000000112100720c */ /* 0x000fda0003f06300 */
[----:B------:R-:W-:Y:S05]  /*09f0*/  @P0 BRA `(.L_x_10) ;  /* 0x0000000000400947 */ /* 0x000fea0003800000 */
[----:B------:R-:W-:Y:S01]  /*0a00*/  MOV R14, 0x0 ;  /* 0x00000000000e7802 */ /* 0x000fe20000000f00 */
[----:B------:R-:W0:Y:S01]  /*0a10*/  LDCU.64 UR4, c[0x4][0x18] ;  /* 0x01000300ff0477ac */ /* 0x000e220008000a00 */
[----:B------:R-:W-:Y:S02]  /*0a20*/  IMAD.MOV.U32 R8, RZ, RZ, 0x2a ;  /* 0x0000002aff087424 */ /* 0x000fe400078e00ff */
[----:B------:R-:W-:Y:S01]  /*0a30*/  IMAD.MOV.U32 R12, RZ, RZ, 0x1 ;  /* 0x00000001ff0c7424 */ /* 0x000fe200078e00ff */
[----:B------:R-:W1:Y:S01]  /*0a40*/  LDCU.64 UR6, c[0x4][0x20] ;  /* 0x01000400ff0677ac */ /* 0x000e620008000a00 */
[----:B------:R-:W2:Y:S01]  /*0a50*/  LDC.64 R14, c[0x4][R14] ;  /* 0x010000000e0e7b82 */ /* 0x000ea20000000a00 */
[----:B------:R-:W-:Y:S01]  /*0a60*/  IMAD.MOV.U32 R13, RZ, RZ, RZ ;  /* 0x000000ffff0d7224 */ /* 0x000fe200078e00ff */
[----:B------:R-:W3:Y:S01]  /*0a70*/  LDCU.64 UR8, c[0x4][0x8] ;  /* 0x01000100ff0877ac */ /* 0x000ee20008000a00 */
[----:B0-----:R-:W-:Y:S02]  /*0a80*/  IMAD.U32 R4, RZ, RZ, UR4 ;  /* 0x00000004ff047e24 */ /* 0x001fe4000f8e00ff */
[----:B------:R-:W-:-:S02]  /*0a90*/  IMAD.U32 R5, RZ, RZ, UR5 ;  /* 0x00000005ff057e24 */ /* 0x000fc4000f8e00ff */
[----:B-1----:R-:W-:Y:S02]  /*0aa0*/  IMAD.U32 R6, RZ, RZ, UR6 ;  /* 0x00000006ff067e24 */ /* 0x002fe4000f8e00ff */
[----:B------:R-:W-:Y:S02]  /*0ab0*/  IMAD.U32 R7, RZ, RZ, UR7 ;  /* 0x00000007ff077e24 */ /* 0x000fe4000f8e00ff */
[----:B---3--:R-:W-:Y:S02]  /*0ac0*/  IMAD.U32 R10, RZ, RZ, UR8 ;  /* 0x00000008ff0a7e24 */ /* 0x008fe4000f8e00ff */
[----:B------:R-:W-:-:S07]  /*0ad0*/  IMAD.U32 R11, RZ, RZ, UR9 ;  /* 0x00000009ff0b7e24 */ /* 0x000fce000f8e00ff */
[----:B------:R-:W-:-:S07]  /*0ae0*/  LEPC R20, `(.L_x_10) ;  /* 0x000000001014794e */ /* 0x000fce0000000000 */
[----:B--2---:R-:W-:Y:S05]  /*0af0*/  CALL.ABS.NOINC R14 ;  /* 0x000000000e007343 */ /* 0x004fea0003c00000 */
.L_x_10:
[----:B------:R-:W-:Y:S05]  /*0b00*/  BSYNC.RECONVERGENT B6 ;  /* 0x0000000000067941 */ /* 0x000fea0003800200 */
.L_x_9:
[----:B------:R-:W-:Y:S01]  /*0b10*/  IADD3 R3, P1, PT, R31, -0x4, RZ ;  /* 0xfffffffc1f037810 */ /* 0x000fe20007f3e0ff */
[----:B------:R-:W-:-:S03]  /*0b20*/  IMAD.MOV.U32 R0, RZ, RZ, R29 ;  /* 0x000000ffff007224 */ /* 0x000fc600078e001d */
[----:B------:R-:W-:Y:S02]  /*0b30*/  ISETP.GE.U32.AND P0, PT, R3, R16, PT ;  /* 0x000000100300720c */ /* 0x000fe40003f06070 */
[----:B------:R-:W-:-:S04]  /*0b40*/  IADD3.X R3, PT, PT, R33, -0x1, RZ, P1, !PT ;  /* 0xffffffff21037810 */ /* 0x000fc80000ffe4ff */
[----:B------:R-:W-:Y:S01]  /*0b50*/  ISETP.GE.AND.EX P0, PT, R3, R17, PT, P0 ;  /* 0x000000110300720c */ /* 0x000fe20003f06300 */
[----:B------:R-:W-:-:S12]  /*0b60*/  IMAD.MOV.U32 R3, RZ, RZ, R30 ;  /* 0x000000ffff037224 */ /* 0x000fd800078e001e */
[----:B------:R-:W-:Y:S05]  /*0b70*/  @!P0 BRA `(.L_x_5) ;  /* 0x0000000400588947 */ /* 0x000fea0003800000 */
[----:B------:R-:W0:Y:S02]  /*0b80*/  LDCU.64 UR4, c[0x0][0x380] ;  /* 0x00007000ff0477ac */ /* 0x000e240008000a00 */
[----:B0-----:R-:W-:-:S04]  /*0b90*/  IADD3 R4, P0, PT, R31, UR4, RZ ;  /* 0x000000041f047c10 */ /* 0x001fc8000ff1e0ff */
[----:B------:R-:W-:-:S05]  /*0ba0*/  IADD3.X R5, PT, PT, R33, UR5, RZ, P0, !PT ;  /* 0x0000000521057c10 */ /* 0x000fca00087fe4ff */
[----:B------:R-:W2:Y:S01]  /*0bb0*/  LDG.E.U8 R0, desc[UR36][R4.64+-0x4] ;  /* 0xfffffc2404007981 */ /* 0x000ea2000c1e1100 */
[----:B------:R-:W-:Y:S01]  /*0bc0*/  IMAD.MOV.U32 R3, RZ, RZ, R30 ;  /* 0x000000ffff037224 */ /* 0x000fe200078e001e */
[----:B--2---:R-:W-:Y:S01]  /*0bd0*/  ISETP.NE.AND P0, PT, R0, 0x22, PT ;  /* 0x000000220000780c */ /* 0x004fe20003f05270 */
[----:B------:R-:W-:-:S12]  /*0be0*/  IMAD.MOV.U32 R0, RZ, RZ, R29 ;  /* 0x000000ffff007224 */ /* 0x000fd800078e001d */
[----:B------:R-:W-:Y:S05]  /*0bf0*/  @P0 BRA `(.L_x_5) ;  /* 0x0000000400380947 */ /* 0x000fea0003800000 */
[----:B------:R-:W2:Y:S04]  /*0c00*/  LDG.E.U8.CONSTANT R0, desc[UR36][R22.64] ;  /* 0x0000002416007981 */ /* 0x000ea8000c1e9100 */
[----:B------:R-:W2:Y:S02]  /*0c10*/  LDG.E.U8 R3, desc[UR36][R4.64+-0x3] ;  /* 0xfffffd2404037981 */ /* 0x000ea4000c1e1100 */
[----:B--2---:R-:W-:Y:S01]  /*0c20*/  ISETP.NE.AND P0, PT, R0, R3, PT ;  /* 0x000000030000720c */ /* 0x004fe20003f05270 */
[----:B------:R-:W-:Y:S02]  /*0c30*/  IMAD.MOV.U32 R0, RZ, RZ, R29 ;  /* 0x000000ffff007224 */ /* 0x000fe400078e001d */
[----:B------:R-:W-:-:S10]  /*0c40*/  IMAD.MOV.U32 R3, RZ, RZ, R30 ;  /* 0x000000ffff037224 */ /* 0x000fd400078e001e */
        /* <DEDUP_REMOVED lines=13> */
[----:B------:R-:W2:Y:S04]  /*0d20*/  LDG.E.U8 R5, desc[UR36][R4.64] ;  /* 0x0000002404057981 */ /* 0x000ea8000c1e1100 */
[----:B------:R-:W2:Y:S01]  /*0d30*/  LDG.E.U8.CONSTANT R0, desc[UR36][R22.64+0x3] ;  /* 0x0000032416007981 */ /* 0x000ea2000c1e9100 */
[----:B------:R-:W-:Y:S01]  /*0d40*/  IMAD.MOV.U32 R3, RZ, RZ, R30 ;  /* 0x000000ffff037224 */ /* 0x000fe200078e001e */
[----:B--2---:R-:W-:Y:S01]  /*0d50*/  ISETP.NE.AND P0, PT, R0, R5, PT ;  /* 0x000000050000720c */ /* 0x004fe20003f05270 */
[----:B------:R-:W-:-:S12]  /*0d60*/  IMAD.MOV.U32 R0, RZ, RZ, R29 ;  /* 0x000000ffff007224 */ /* 0x000fd800078e001d */
[----:B------:R-:W-:Y:S05]  /*0d70*/  @P0 BRA `(.L_x_5) ;  /* 0x0000000000d80947 */ /* 0x000fea0003800000 */
[----:B------:R-:W-:-:S05]  /*0d80*/  IMAD R10, R32, 0x8, R1 ;  /* 0x00000008200a7824 */ /* 0x000fca00078e0201 */
[----:B------:R-:W2:Y:S01]  /*0d90*/  LDL.64 R4, [R10+0x8] ;  /* 0x000008000a047983 */ /* 0x000ea20000100a00 */
[----:B------:R-:W-:Y:S01]  /*0da0*/  IADD3 R0, P1, PT, R29, 0x1, RZ ;  /* 0x000000011d007810 */ /* 0x000fe20007f3e0ff */
[----:B------:R-:W-:Y:S04]  /*0db0*/  BSSY.RECONVERGENT B0, `(.L_x_11) ;  /* 0x000002a000007945 */ /* 0x000fe80003800200 */
[----:B------:R-:W-:Y:S01]  /*0dc0*/  IMAD.X R3, RZ, RZ, R30, P1 ;  /* 0x000000ffff037224 */ /* 0x000fe200008e061e */
[----:B--2---:R-:W-:-:S04]  /*0dd0*/  ISETP.NE.U32.AND P0, PT, R4, -0x1, PT ;  /* 0xffffffff0400780c */ /* 0x004fc80003f05070 */
[----:B------:R-:W-:-:S13]  /*0de0*/  ISETP.NE.AND.EX P0, PT, R5, -0x1, PT, P0 ;  /* 0xffffffff0500780c */ /* 0x000fda0003f05300 */
[----:B------:R-:W-:Y:S05]  /*0df0*/  @P0 BRA `(.L_x_12) ;  /* 0x0000000000940947 */ /* 0x000fea0003800000 */
[----:B------:R-:W-:Y:S01]  /*0e00*/  IADD3 R11, P0, PT, R29, 0x2, RZ ;  /* 0x000000021d0b7810 */ /* 0x000fe20007f1e0ff */
[----:B------:R-:W-:Y:S02]  /*0e10*/  IMAD.MOV.U32 R4, RZ, RZ, -0x1 ;  /* 0xffffffffff047424 */ /* 0x000fe400078e00ff */
[----:B------:R-:W-:Y:S02]  /*0e20*/  IMAD.MOV.U32 R5, RZ, RZ, -0x1 ;  /* 0xffffffffff057424 */ /* 0x000fe400078e00ff */
[----:B------:R-:W-:Y:S01]  /*0e30*/  IMAD.X R13, RZ, RZ, R30, P0 ;  /* 0x000000ffff0d7224 */ /* 0x000fe200000e061e */
[----:B------:R-:W-:-:S04]  /*0e40*/  ISETP.GE.U32.AND P0, PT, R11, R36, PT ;  /* 0x000000240b00720c */ /* 0x000fc80003f06070 */
[----:B------:R-:W-:-:S13]  /*0e50*/  ISETP.GE.AND.EX P0, PT, R13, R37, PT, P0 ;  /* 0x000000250d00720c */ /* 0x000fda0003f06300 */
[----:B------:R-:W-:Y:S05]  /*0e60*/  @P0 BRA `(.L_x_12) ;  /* 0x0000000000780947 */ /* 0x000fea0003800000 */
.L_x_14:
[----:B------:R-:W0:Y:S01]  /*0e70*/  LDCU.64 UR4, c[0x0][0x3b8] ;  /* 0x00007700ff0477ac */ /* 0x000e220008000a00 */
        /* <DEDUP_REMOVED lines=11> */
[----:B------:R-:W-:-:S06]  /*0f30*/  LEA.HI.X R9, R6, UR7, R7, 0x3, P0 ;  /* 0x0000000706097c11 */ /* 0x000fcc00080f1c07 */
[----:B------:R-:W2:Y:S01]  /*0f40*/  LDG.E.64 R8, desc[UR36][R8.64] ;  /* 0x0000002408087981 */ /* 0x000ea2000c1e1b00 */
[----:B------:R-:W-:-:S04]  /*0f50*/  LOP3.LUT R7, R11, 0x3f, RZ, 0xc0, !PT ;  /* 0x0000003f0b077812 */ /* 0x000fc800078ec0ff */
[----:B--2---:R-:W-:-:S04]  /*0f60*/  SHF.R.U64 R6, R8, R7, R9 ;  /* 0x0000000708067219 */ /* 0x004fc80000001209 */
[----:B------:R-:W-:-:S04]  /*0f70*/  LOP3.LUT R6, R6, 0x1, RZ, 0xc0, !PT ;  /* 0x0000000106067812 */ /* 0x000fc800078ec0ff */
[----:B------:R-:W-:-:S04]  /*0f80*/  ISETP.NE.U32.AND P0, PT, R6, 0x1, PT ;  /* 0x000000010600780c */ /* 0x000fc80003f05070 */
[----:B------:R-:W-:-:S13]  /*0f90*/  ISETP.NE.U32.AND.EX P0, PT, RZ, RZ, PT, P0 ;  /* 0x000000ffff00720c */ /* 0x000fda0003f05100 */
[----:B------:R-:W-:Y:S05]  /*0fa0*/  @!P0 BRA `(.L_x_13) ;  /* 0x0000000000188947 */ /* 0x000fea0003800000 */
[----:B------:R-:W-:-:S05]  /*0fb0*/  IADD3 R11, P0, PT, R11, 0x1, RZ ;  /* 0x000000010b0b7810 */ /* 0x000fca0007f1e0ff */
[----:B------:R-:W-:Y:S01]  /*0fc0*/  IMAD.X R13, RZ, RZ, R13, P0 ;  /* 0x000000ffff0d7224 */ /* 0x000fe200000e060d */
[----:B------:R-:W-:-:S04]  /*0fd0*/  ISETP.GE.U32.AND P0, PT, R11, R36, PT ;  /* 0x000000240b00720c */ /* 0x000fc80003f06070 */
[----:B------:R-:W-:-:S13]  /*0fe0*/  ISETP.GE.AND.EX P0, PT, R13, R37, PT, P0 ;  /* 0x000000250d00720c */ /* 0x000fda0003f06300 */
[----:B------:R-:W-:Y:S05]  /*0ff0*/  @!P0 BRA `(.L_x_14) ;  /* 0xfffffffc009c8947 */ /* 0x000fea000383ffff */
[----:B------:R-:W-:Y:S05]  /*1000*/  BRA `(.L_x_12) ;  /* 0x0000000000107947 */ /* 0x000fea0003800000 */
.L_x_13:
[--C-:B------:R-:W-:Y:S02]  /*1010*/  IMAD.MOV.U32 R12, RZ, RZ, R11.reuse ;  /* 0x000000ffff0c7224 */ /* 0x100fe400078e000b */
[----:B------:R-:W-:Y:S02]  /*1020*/  IMAD.MOV.U32 R4, RZ, RZ, R11 ;  /* 0x000000ffff047224 */ /* 0x000fe400078e000b */
[----:B------:R-:W-:Y:S01]  /*1030*/  IMAD.MOV.U32 R5, RZ, RZ, R13 ;  /* 0x000000ffff057224 */ /* 0x000fe200078e000d */
[----:B------:R0:W-:Y:S06]  /*1040*/  STL.64 [R10+0x8], R12 ;  /* 0x0000080c0a007387 */ /* 0x0001ec0000100a00 */
.L_x_12:
[----:B------:R-:W-:Y:S05]  /*1050*/  BSYNC.RECONVERGENT B0 ;  /* 0x0000000000007941 */ /* 0x000fea0003800200 */
.L_x_11:
[----:B------:R-:W-:-:S13]  /*1060*/  ISETP.NE.AND P0, PT, R28, RZ, PT ;  /* 0x000000ff1c00720c */ /* 0x000fda0003f05270 */
[----:B------:R-:W-:Y:S05]  /*1070*/  @P0 BREAK.RELIABLE B7 ;  /* 0x0000000000070942 */ /* 0x000fea0003800100 */
[----:B------:R-:W-:Y:S05]  /*1080*/  @P0 BRA `(.L_x_15) ;  /* 0x0000000000540947 */ /* 0x000fea0003800000 */
[----:B------:R-:W1:Y:S01]  /*1090*/  LDCU.64 UR4, c[0x4][0x28] ;  /* 0x01000500ff0477ac */ /* 0x000e620008000a00 */
[----:B------:R-:W-:Y:S02]  /*10a0*/  VIADD R32, R32, 0x1 ;  /* 0x0000000120207836 */ /* 0x000fe40000000000 */
[----:B------:R-:W-:Y:S02]  /*10b0*/  IMAD.MOV.U32 R28, RZ, RZ, 0x1 ;  /* 0x00000001ff1c7424 */ /* 0x000fe400078e00ff */
[----:B-1----:R-:W-:Y:S02]  /*10c0*/  IMAD.U32 R22, RZ, RZ, UR4 ;  /* 0x00000004ff167e24 */ /* 0x002fe4000f8e00ff */
[----:B------:R-:W-:-:S07]  /*10d0*/  IMAD.U32 R23, RZ, RZ, UR5 ;  /* 0x00000005ff177e24 */ /* 0x000fce000f8e00ff */
.L_x_5:
[----:B------:R-:W-:Y:S05]  /*10e0*/  BSYNC.RELIABLE B7 ;  /* 0x0000000000077941 */ /* 0x000fea0003800100 */
.L_x_4:
[----:B------:R-:W-:Y:S01]  /*10f0*/  IMAD R36, R32, 0x8, R1 ;  /* 0x0000000820247824 */ /* 0x000fe200078e0201 */
[----:B------:R-:W1:Y:S05]  /*1100*/  LDCU.64 UR4, c[0x0][0x388] ;  /* 0x00007100ff0477ac */ /* 0x000e6a0008000a00 */
[----:B------:R-:W1:Y:S01]  /*1110*/  LDL.64 R36, [R36] ;  /* 0x0000000024247983 */ /* 0x000e620000100a00 */
[----:B------:R-:W-:Y:S01]  /*1120*/  IADD3 R29, P1, PT, R0, 0x1, RZ ;  /* 0x00000001001d7810 */ /* 0x000fe20007f3e0ff */
[--C-:B------:R-:W-:Y:S01]  /*1130*/  IMAD.MOV.U32 R18, RZ, RZ, R32.reuse ;  /* 0x000000ffff127224 */ /* 0x100fe200078e0020 */
[----:B------:R-:W-:-:S03]  /*1140*/  SHF.R.S32.HI R19, RZ, 0x1f, R32 ;  /* 0x0000001fff137819 */ /* 0x000fc60000011420 */
[----:B------:R-:W-:Y:S01]  /*1150*/  IMAD.X R30, RZ, RZ, R3, P1 ;  /* 0x000000ffff1e7224 */ /* 0x000fe200008e0603 */
[----:B-1----:R-:W-:-:S04]  /*1160*/  ISETP.LT.U32.AND P0, PT, R36, UR4, PT ;  /* 0x0000000424007c0c */ /* 0x002fc8000bf01070 */
[----:B------:R-:W-:-:S04]  /*1170*/  ISETP.LT.AND.EX P0, PT, R37, UR5, PT, P0 ;  /* 0x0000000525007c0c */ /* 0x000fc8000bf01300 */
[----:B------:R-:W-:Y:S02]  /*1180*/  SEL R0, R36, UR4, P0 ;  /* 0x0000000424007c07 */ /* 0x000fe40008000000 */
[----:B------:R-:W-:Y:S02]  /*1190*/  SEL R3, R37, UR5, P0 ;  /* 0x0000000525037c07 */ /* 0x000fe40008000000 */
[----:B------:R-:W-:-:S04]  /*11a0*/  ISETP.GT.U32.AND P0, PT, R0, R29, PT ;  /* 0x0000001d0000720c */ /* 0x000fc80003f04070 */
[----:B------:R-:W-:-:S13]  /*11b0*/  ISETP.GT.AND.EX P0, PT, R3, R30, PT, P0 ;  /* 0x0000001e0300720c */ /* 0x000fda0003f04300 */
[----:B------:R-:W-:Y:S05]  /*11c0*/  @P0 BRA `(.L_x_16) ;  /* 0xfffffff400100947 */ /* 0x000fea000383ffff */
[----:B------:R-:W-:Y:S05]  /*11d0*/  BRA `(.L_x_3) ;  /* 0x00000000007c7947 */ /* 0x000fea0003800000 */
.L_x_15:
[----:B------:R-:W1:Y:S02]  /*11e0*/  LDCU.64 UR4, c[0x0][0x380] ;  /* 0x00007000ff0477ac */ /* 0x000e640008000a00 */
[----:B-1----:R-:W-:-:S04]  /*11f0*/  IADD3 R6, P0, PT, R0, UR4, RZ ;  /* 0x0000000400067c10 */ /* 0x002fc8000ff1e0ff */
[----:B------:R-:W-:-:S05]  /*1200*/  IADD3.X R7, PT, PT, R3, UR5, RZ, P0, !PT ;  /* 0x0000000503077c10 */ /* 0x000fca00087fe4ff */
[----:B------:R-:W2:Y:S01]  /*1210*/  LDG.E.U8 R6, desc[UR36][R6.64] ;  /* 0x0000002406067981 */ /* 0x000ea2000c1e1100 */
[----:B------:R-:W-:Y:S01]  /*1220*/  BSSY.RECONVERGENT B0, `(.L_x_17) ;  /* 0x0000013000007945 */ /* 0x000fe20003800200 */
[----:B--2---:R-:W-:-:S04]  /*1230*/  ISETP.GT.U32.AND P0, PT, R6, 0x20, PT ;  /* 0x000000200600780c */ /* 0x004fc80003f04070 */
[----:B------:R-:W-:-:S13]  /*1240*/  ISETP.GT.U32.AND.EX P0, PT, RZ, RZ, PT, P0 ;  /* 0x000000ffff00720c */ /* 0x000fda0003f04100 */
[----:B------:R-:W-:Y:S05]  /*1250*/  @P0 BRA `(.L_x_18) ;  /* 0x00000000003c0947 */ /* 0x000fea0003800000 */
.L_x_19:
[----:B------:R-:W-:-:S05]  /*1260*/  IMAD.MOV.U32 R7, RZ, RZ, 0x1 ;  /* 0x00000001ff077424 */ /* 0x000fca00078e00ff */
[CC--:B------:R-:W-:Y:S02]  /*1270*/  SHF.L.U32 R8, R7.reuse, R6.reuse, RZ ;  /* 0x0000000607087219 */ /* 0x0c0fe400000006ff */
[----:B------:R-:W-:Y:S02]  /*1280*/  SHF.L.U64.HI R6, R7, R6, RZ ;  /* 0x0000000607067219 */ /* 0x000fe400000102ff */
[----:B------:R-:W-:-:S04]  /*1290*/  LOP3.LUT P0, RZ, R8, 0x2600, RZ, 0xc0, !PT ;  /* 0x0000260008ff7812 */ /* 0x000fc8000780c0ff */
[----:B------:R-:W-:-:S13]  /*12a0*/  LOP3.LUT P0, RZ, R6, 0x1, RZ, 0xc0, P0 ;  /* 0x0000000106ff7812 */ /* 0x000fda000000c0ff */
[----:B------:R-:W-:Y:S05]  /*12b0*/  @!P0 BRA `(.L_x_18) ;  /* 0x0000000000248947 */ /* 0x000fea0003800000 */
[----:B------:R-:W1:Y:S01]  /*12c0*/  LDCU.64 UR4, c[0x0][0x380] ;  /* 0x00007000ff0477ac */ /* 0x000e620008000a00 */
[----:B------:R-:W-:-:S05]  /*12d0*/  IADD3 R0, P0, PT, R0, 0x1, RZ ;  /* 0x0000000100007810 */ /* 0x000fca0007f1e0ff */
[----:B------:R-:W-:Y:S01]  /*12e0*/  IMAD.X R3, RZ, RZ, R3, P0 ;  /* 0x000000ffff037224 */ /* 0x000fe200000e0603 */
[----:B-1----:R-:W-:-:S04]  /*12f0*/  IADD3 R6, P0, PT, R0, UR4, RZ ;  /* 0x0000000400067c10 */ /* 0x002fc8000ff1e0ff */
[----:B------:R-:W-:-:S05]  /*1300*/  IADD3.X R7, PT, PT, R3, UR5, RZ, P0, !PT ;  /* 0x0000000503077c10 */ /* 0x000fca00087fe4ff */
[----:B------:R-:W2:Y:S02]  /*1310*/  LDG.E.U8 R6, desc[UR36][R6.64] ;  /* 0x0000002406067981 */ /* 0x000ea4000c1e1100 */
[----:B--2---:R-:W-:-:S04]  /*1320*/  ISETP.GT.U32.AND P0, PT, R6, 0x20, PT ;  /* 0x000000200600780c */ /* 0x004fc80003f04070 */
[----:B------:R-:W-:-:S13]  /*1330*/  ISETP.GT.U32.AND.EX P0, PT, RZ, RZ, PT, P0 ;  /* 0x000000ffff00720c */ /* 0x000fda0003f04100 */
[----:B------:R-:W-:Y:S05]  /*1340*/  @!P0 BRA `(.L_x_19) ;  /* 0xfffffffc00c48947 */ /* 0x000fea000383ffff */
.L_x_18:
[----:B------:R-:W-:Y:S05]  /*1350*/  BSYNC.RECONVERGENT B0 ;  /* 0x0000000000007941 */ /* 0x000fea0003800200 */
.L_x_17:
[----:B------:R-:W1:Y:S01]  /*1360*/  LDC.64 R6, c[0x0][0x3c0] ;  /* 0x0000f000ff067b82 */ /* 0x000e620000000a00 */
[----:B------:R-:W-:Y:S02]  /*1370*/  IMAD.SHL.U32 R9, R25, 0x2, RZ ;  /* 0x0000000219097824 */ /* 0x000fe400078e00ff */
[----:B------:R-:W-:Y:S02]  /*1380*/  IMAD.MOV.U32 R8, RZ, RZ, R0 ;  /* 0x000000ffff087224 */ /* 0x000fe400078e0000 */
[----:B-1----:R-:W-:-:S04]  /*1390*/  IMAD.WIDE R6, R9, 0x8, R6 ;  /* 0x0000000809067825 */ /* 0x002fc800078e0206 */
[----:B------:R-:W-:Y:S01]  /*13a0*/  IMAD.MOV.U32 R9, RZ, RZ, R3 ;  /* 0x000000ffff097224 */ /* 0x000fe200078e0003 */
[----:B------:R1:W-:Y:S04]  /*13b0*/  STG.E.64 desc[UR36][R6.64+0x8], R4 ;  /* 0x0000080406007986 */ /* 0x0003e8000c101b24 */
[----:B------:R1:W-:Y:S02]  /*13c0*/  STG.E.64 desc[UR36][R6.64], R8 ;  /* 0x0000000806007986 */ /* 0x0003e4000c101b24 */
.L_x_3:
[----:B------:R-:W-:Y:S05]  /*13d0*/  BSYNC.RECONVERGENT B8 ;  /* 0x0000000000087941 */ /* 0x000fea0003800200 */
.L_x_2:
[----:B------:R-:W-:-:S13]  /*13e0*/  ISETP.NE.AND P0, PT, R34, RZ, PT ;  /* 0x000000ff2200720c */ /* 0x000fda0003f05270 */
[----:B------:R-:W-:Y:S05]  /*13f0*/  @!P0 BRA `(.L_x_20) ;  /* 0xffffffec00e48947 */ /* 0x000fea000383ffff */
[----:B------:R-:W-:Y:S05]  /*1400*/  EXIT ;  /* 0x000000000000794d */ /* 0x000fea0003800000 */
        .weak           $__internal_0_$__cuda_sm20_div_s64
        .type           $__internal_0_$__cuda_sm20_div_s64,@function
        .size           $__internal_0_$__cuda_sm20_div_s64,(.L_x_22 - $__internal_0_$__cuda_sm20_div_s64)
$__internal_0_$__cuda_sm20_div_s64:
[-C--:B------:R-:W-:Y:S02]  /*1410*/  IADD3 R4, P1, PT, RZ, -R3.reuse, RZ ;  /* 0x80000003ff047210 */ /* 0x080fe40007f3e0ff */
[----:B------:R-:W-:Y:S02]  /*1420*/  ISETP.GE.AND P0, PT, R2, RZ, PT ;  /* 0x000000ff0200720c */ /* 0x000fe40003f06270 */
[----:B------:R-:W-:Y:S01]  /*1430*/  ISETP.GE.AND P3, PT, R7, RZ, PT ;  /* 0x000000ff0700720c */ /* 0x000fe20003f66270 */
[----:B------:R-:W-:Y:S01]  /*1440*/  IMAD.X R5, RZ, RZ, ~R2, P1 ;  /* 0x000000ffff057224 */ /* 0x000fe200008e0e02 */
[----:B------:R-:W-:-:S04]  /*1450*/  SEL R4, R4, R3, !P0 ;  /* 0x0000000304047207 */ /* 0x000fc80004000000 */
[----:B------:R-:W-:-:S04]  /*1460*/  SEL R5, R5, R2, !P0 ;  /* 0x0000000205057207 */ /* 0x000fc80004000000 */
[----:B------:R-:W0:Y:S08]  /*1470*/  I2F.U64.RP R12, R4 ;  /* 0x00000004000c7312 */ /* 0x000e300000309000 */
[----:B0-----:R-:W0:Y:S02]  /*1480*/  MUFU.RCP R12, R12 ;  /* 0x0000000c000c7308 */ /* 0x001e240000001000 */
[----:B0-----:R-:W-:-:S06]  /*1490*/  VIADD R8, R12, 0x1ffffffe ;  /* 0x1ffffffe0c087836 */ /* 0x001fcc0000000000 */
[----:B------:R-:W0:Y:S02]  /*14a0*/  F2I.U64.TRUNC R8, R8 ;  /* 0x0000000800087311 */ /* 0x000e24000020d800 */
[----:B0-----:R-:W-:-:S04]  /*14b0*/  IMAD.WIDE.U32 R10, R8, R4, RZ ;  /* 0x00000004080a7225 */ /* 0x001fc800078e00ff */
[----:B------:R-:W-:Y:S01]  /*14c0*/  IMAD R11, R8, R5, R11 ;  /* 0x00000005080b7224 */ /* 0x000fe200078e020b */
[----:B------:R-:W-:-:S03]  /*14d0*/  IADD3 R13, P0, PT, RZ, -R10, RZ ;  /* 0x8000000aff0d7210 */ /* 0x000fc60007f1e0ff */
[----:B------:R-:W-:Y:S02]  /*14e0*/  IMAD R11, R9, R4, R11 ;  /* 0x00000004090b7224 */ /* 0x000fe400078e020b */
[----:B------:R-:W-:-:S04]  /*14f0*/  IMAD.HI.U32 R10, R8, R13, RZ ;  /* 0x0000000d080a7227 */ /* 0x000fc800078e00ff */
[----:B------:R-:W-:Y:S02]  /*1500*/  IMAD.X R15, RZ, RZ, ~R11, P0 ;  /* 0x000000ffff0f7224 */ /* 0x000fe400000e0e0b */
[----:B------:R-:W-:Y:S02]  /*1510*/  IMAD.MOV.U32 R11, RZ, RZ, R8 ;  /* 0x000000ffff0b7224 */ /* 0x000fe400078e0008 */
[-C--:B------:R-:W-:Y:S02]  /*1520*/  IMAD R17, R9, R15.reuse, RZ ;  /* 0x0000000f09117224 */ /* 0x080fe400078e02ff */
[----:B------:R-:W-:-:S04]  /*1530*/  IMAD.WIDE.U32 R10, P0, R8, R15, R10 ;  /* 0x0000000f080a7225 */ /* 0x000fc8000780000a */
[----:B------:R-:W-:-:S04]  /*1540*/  IMAD.HI.U32 R15, R9, R15, RZ ;  /* 0x0000000f090f7227 */ /* 0x000fc800078e00ff */
[----:B------:R-:W-:-:S05]  /*1550*/  IMAD.HI.U32 R10, P1, R9, R13, R10 ;  /* 0x0000000d090a7227 */ /* 0x000fca000782000a */
[----:B------:R-:W-:Y:S01]  /*1560*/  IADD3 R11, P2, PT, R17, R10, RZ ;  /* 0x0000000a110b7210 */ /* 0x000fe20007f5e0ff */
[----:B------:R-:W-:Y:S01]  /*1570*/  IMAD.X R10, R15, 0x1, R9, P0 ;  /* 0x000000010f0a7824 */ /* 0x000fe200000e0609 */
[----:B------:R-:W-:-:S03]  /*1580*/  IADD3 R17, P4, PT, RZ, -R6, RZ ;  /* 0x80000006ff117210 */ /* 0x000fc60007f9e0ff */
[----:B------:R-:W-:Y:S01]  /*1590*/  IMAD.WIDE.U32 R8, R11, R4, RZ ;  /* 0x000000040b087225 */ /* 0x000fe200078e00ff */
[----:B------:R-:W-:Y:S02]  /*15a0*/  IADD3.X R13, PT, PT, RZ, RZ, R10, P2, P1 ;  /* 0x000000ffff0d7210 */ /* 0x000fe400017e240a */
[----:B------:R-:W-:Y:S01]  /*15b0*/  SEL R17, R17, R6, !P3 ;  /* 0x0000000611117207 */ /* 0x000fe20005800000 */
[----:B------:R-:W-:Y:S01]  /*15c0*/  IMAD R9, R11, R5, R9 ;  /* 0x000000050b097224 */ /* 0x000fe200078e0209 */
[----:B------:R-:W-:-:S03]  /*15d0*/  IADD3 R15, P0, PT, RZ, -R8, RZ ;  /* 0x80000008ff0f7210 */ /* 0x000fc60007f1e0ff */
[----:B------:R-:W-:Y:S02]  /*15e0*/  IMAD R9, R13, R4, R9 ;  /* 0x000000040d097224 */ /* 0x000fe400078e0209 */
[----:B------:R-:W-:-:S04]  /*15f0*/  IMAD.HI.U32 R10, R11, R15, RZ ;  /* 0x0000000f0b0a7227 */ /* 0x000fc800078e00ff */
[----:B------:R-:W-:Y:S02]  /*1600*/  IMAD.X R8, RZ, RZ, ~R9, P0 ;  /* 0x000000ffff087224 */ /* 0x000fe400000e0e09 */
[----:B------:R-:W-:Y:S02]  /*1610*/  IMAD.MOV.U32 R9, RZ, RZ, RZ ;  /* 0x000000ffff097224 */ /* 0x000fe400078e00ff */
[----:B------:R-:W-:-:S04]  /*1620*/  IMAD.WIDE.U32 R10, P0, R11, R8, R10 ;  /* 0x000000080b0a7225 */ /* 0x000fc8000780000a */
[----:B------:R-:W-:-:S04]  /*1630*/  IMAD.HI.U32 R11, P1, R13, R15, R10 ;  /* 0x0000000f0d0b7227 */ /* 0x000fc8000782000a */
[CC--:B------:R-:W-:Y:S02]  /*1640*/  IMAD R10, R13.reuse, R8.reuse, RZ ;  /* 0x000000080d0a7224 */ /* 0x0c0fe400078e02ff */
[----:B------:R-:W-:-:S03]  /*1650*/  IMAD.HI.U32 R8, R13, R8, RZ ;  /* 0x000000080d087227 */ /* 0x000fc600078e00ff */
[----:B------:R-:W-:Y:S01]  /*1660*/  IADD3 R11, P2, PT, R10, R11, RZ ;  /* 0x0000000b0a0b7210 */ /* 0x000fe20007f5e0ff */
[----:B------:R-:W-:Y:S02]  /*1670*/  IMAD.X R10, RZ, RZ, ~R7, P4 ;  /* 0x000000ffff0a7224 */ /* 0x000fe400020e0e07 */
[----:B------:R-:W-:Y:S02]  /*1680*/  IMAD.X R13, R8, 0x1, R13, P0 ;  /* 0x00000001080d7824 */ /* 0x000fe400000e060d */
[C---:B------:R-:W-:Y:S01]  /*1690*/  IMAD.HI.U32 R8, R11.reuse, R17, RZ ;  /* 0x000000110b087227 */ /* 0x040fe200078e00ff */
[-C--:B------:R-:W-:Y:S02]  /*16a0*/  SEL R10, R10, R7.reuse, !P3 ;  /* 0x000000070a0a7207 */ /* 0x080fe40005800000 */
[----:B------:R-:W-:Y:S02]  /*16b0*/  IADD3.X R13, PT, PT, RZ, RZ, R13, P2, P1 ;  /* 0x000000ffff0d7210 */ /* 0x000fe400017e240d */
[----:B------:R-:W-:Y:S01]  /*16c0*/  LOP3.LUT R7, R2, R7, RZ, 0x3c, !PT ;  /* 0x0000000702077212 */ /* 0x000fe200078e3cff */
[----:B------:R-:W-:-:S04]  /*16d0*/  IMAD.WIDE.U32 R8, R11, R10, R8 ;  /* 0x0000000a0b087225 */ /* 0x000fc800078e0008 */
[C---:B------:R-:W-:Y:S02]  /*16e0*/  IMAD R11, R13.reuse, R10, RZ ;  /* 0x0000000a0d0b7224 */ /* 0x040fe400078e02ff */
[----:B------:R-:W-:-:S04]  /*16f0*/  IMAD.HI.U32 R8, P0, R13, R17, R8 ;  /* 0x000000110d087227 */ /* 0x000fc80007800008 */
[----:B------:R-:W-:Y:S01]  /*1700*/  IMAD.HI.U32 R6, R13, R10, RZ ;  /* 0x0000000a0d067227 */ /* 0x000fe200078e00ff */
[----:B------:R-:W-:-:S03]  /*1710*/  IADD3 R11, P1, PT, R11, R8, RZ ;  /* 0x000000080b0b7210 */ /* 0x000fc60007f3e0ff */
[----:B------:R-:W-:Y:S02]  /*1720*/  IMAD.X R6, RZ, RZ, R6, P0 ;  /* 0x000000ffff067224 */ /* 0x000fe400000e0606 */
[----:B------:R-:W-:-:S04]  /*1730*/  IMAD.WIDE.U32 R8, R11, R4, RZ ;  /* 0x000000040b087225 */ /* 0x000fc800078e00ff */
[----:B------:R-:W-:Y:S01]  /*1740*/  IMAD.X R13, RZ, RZ, R6, P1 ;  /* 0x000000ffff0d7224 */ /* 0x000fe200008e0606 */
[----:B------:R-:W-:Y:S01]  /*1750*/  IADD3 R17, P1, PT, -R8, R17, RZ ;  /* 0x0000001108117210 */ /* 0x000fe20007f3e1ff */
[----:B------:R-:W-:-:S03]  /*1760*/  IMAD R6, R11, R5, R9 ;  /* 0x000000050b067224 */ /* 0x000fc600078e0209 */
[-C--:B------:R-:W-:Y:S01]  /*1770*/  ISETP.GE.U32.AND P0, PT, R17, R4.reuse, PT ;  /* 0x000000041100720c */ /* 0x080fe20003f06070 */
[----:B------:R-:W-:-:S04]  /*1780*/  IMAD R6, R13, R4, R6 ;  /* 0x000000040d067224 */ /* 0x000fc800078e0206 */
[----:B------:R-:W-:Y:S01]  /*1790*/  IMAD.X R19, R10, 0x1, ~R6, P1 ;  /* 0x000000010a137824 */ /* 0x000fe200008e0e06 */
[----:B------:R-:W-:Y:S02]  /*17a0*/  IADD3 R9, P1, PT, R17, -R4, RZ ;  /* 0x8000000411097210 */ /* 0x000fe40007f3e0ff */
[----:B------:R-:W-:Y:S02]  /*17b0*/  IADD3 R6, P2, PT, R11, 0x1, RZ ;  /* 0x000000010b067810 */ /* 0x000fe40007f5e0ff */
[C---:B------:R-:W-:Y:S01]  /*17c0*/  ISETP.GE.U32.AND.EX P0, PT, R19.reuse, R5, PT, P0 ;  /* 0x000000051300720c */ /* 0x040fe20003f06100 */
[----:B------:R-:W-:Y:S02]  /*17d0*/  IMAD.X R15, R19, 0x1, ~R5, P1 ;  /* 0x00000001130f7824 */ /* 0x000fe400008e0e05 */
[----:B------:R-:W-:Y:S01]  /*17e0*/  IMAD.X R8, RZ, RZ, R13, P2 ;  /* 0x000000ffff087224 */ /* 0x000fe200010e060d */
[----:B------:R-:W-:Y:S02]  /*17f0*/  SEL R9, R9, R17, P0 ;  /* 0x0000001109097207 */ /* 0x000fe40000000000 */
[----:B------:R-:W-:-:S02]  /*1800*/  SEL R11, R6, R11, P0 ;  /* 0x0000000b060b7207 */ /* 0x000fc40000000000 */
[----:B------:R-:W-:Y:S02]  /*1810*/  SEL R15, R15, R19, P0 ;  /* 0x000000130f0f7207 */ /* 0x000fe40000000000 */
[----:B------:R-:W-:Y:S02]  /*1820*/  ISETP.GE.U32.AND P1, PT, R9, R4, PT ;  /* 0x000000040900720c */ /* 0x000fe40003f26070 */
[----:B------:R-:W-:Y:S02]  /*1830*/  SEL R6, R8, R13, P0 ;  /* 0x0000000d08067207 */ /* 0x000fe40000000000 */
[----:B------:R-:W-:Y:S02]  /*1840*/  IADD3 R4, P2, PT, R11, 0x1, RZ ;  /* 0x000000010b047810 */ /* 0x000fe40007f5e0ff */
[----:B------:R-:W-:Y:S02]  /*1850*/  ISETP.GE.U32.AND.EX P0, PT, R15, R5, PT, P1 ;  /* 0x000000050f00720c */ /* 0x000fe40003f06110 */
[----:B------:R-:W-:Y:S01]  /*1860*/  ISETP.GE.AND P1, PT, R7, RZ, PT ;  /* 0x000000ff0700720c */ /* 0x000fe20003f26270 */
[----:B------:R-:W-:Y:S01]  /*1870*/  IMAD.X R5, RZ, RZ, R6, P2 ;  /* 0x000000ffff057224 */ /* 0x000fe200010e0606 */
[----:B------:R-:W-:-:S04]  /*1880*/  SEL R4, R4, R11, P0 ;  /* 0x0000000b04047207 */ /* 0x000fc80000000000 */
[----:B------:R-:W-:Y:S02]  /*1890*/  SEL R5, R5, R6, P0 ;  /* 0x0000000605057207 */ /* 0x000fe40000000000 */
[-C--:B------:R-:W-:Y:S02]  /*18a0*/  IADD3 R9, P2, PT, RZ, -R4.reuse, RZ ;  /* 0x80000004ff097210 */ /* 0x080fe40007f5e0ff */
[----:B------:R-:W-:Y:S01]  /*18b0*/  ISETP.NE.U32.AND P0, PT, R3, RZ, PT ;  /* 0x000000ff0300720c */ /* 0x000fe20003f05070 */
[----:B------:R-:W-:Y:S01]  /*18c0*/  IMAD.MOV.U32 R3, RZ, RZ, 0x0 ;  /* 0x00000000ff037424 */ /* 0x000fe200078e00ff */
[----:B------:R-:W-:Y:S01]  /*18d0*/  SEL R4, R9, R4, !P1 ;  /* 0x0000000409047207 */ /* 0x000fe20004800000 */
[----:B------:R-:W-:Y:S01]  /*18e0*/  IMAD.X R6, RZ, RZ, ~R5, P2 ;  /* 0x000000ffff067224 */ /* 0x000fe200010e0e05 */
[----:B------:R-:W-:Y:S01]  /*18f0*/  ISETP.NE.AND.EX P0, PT, R2, RZ, PT, P0 ;  /* 0x000000ff0200720c */ /* 0x000fe20003f05300 */
[----:B------:R-:W-:-:S03]  /*1900*/  IMAD.MOV.U32 R2, RZ, RZ, R0 ;  /* 0x000000ffff027224 */ /* 0x000fc600078e0000 */
[----:B------:R-:W-:Y:S02]  /*1910*/  SEL R5, R6, R5, !P1 ;  /* 0x0000000506057207 */ /* 0x000fe40004800000 */
[----:B------:R-:W-:Y:S02]  /*1920*/  SEL R4, R4, 0xffffffff, P0 ;  /* 0xffffffff04047807 */ /* 0x000fe40000000000 */
[----:B------:R-:W-:Y:S01]  /*1930*/  SEL R5, R5, 0xffffffff, P0 ;  /* 0xffffffff05057807 */ /* 0x000fe20000000000 */
[----:B------:R-:W-:Y:S06]  /*1940*/  RET.REL.NODEC R2 `(_Z15user_lang_queryPclPllS0_S0_llS0_) ;  /* 0xffffffe402ac7950 */ /* 0x000fec0003c3ffff */
.L_x_21:
[----:B------:R-:W-:-:S00]  /*1950*/  BRA `(.L_x_21) ;  /* 0xfffffffc00fc7947 */ /* 0x000fc0000383ffff */
[----:B------:R-:W-:-:S00]  /*1960*/  NOP ;  /* 0x0000000000007918 */ /* 0x000fc00000000000 */
        /* <DEDUP_REMOVED lines=9> */
.L_x_22:


//--------------------- .nv.global.init           --------------------------
	.section	.nv.global.init,"aw",@progbits
.nv.global.init:
	.type		$str$3,@object
	.size		$str$3,($str - $str$3)
$str$3:
        /*0000*/ 	.byte	0x6c, 0x61, 0x6e, 0x67, 0x00
	.type		$str,@object
	.size		$str,($str$2 - $str)
$str:
        /*0005*/ 	.byte	0x75, 0x73, 0x65, 0x72, 0x00
	.type		$str$2,@object
	.size		$str$2,($str$1 - $str$2)
$str$2:
        /*000a*/ 	.byte	0x2f, 0x74, 0x6d, 0x70, 0x2f, 0x73, 0x61, 0x73, 0x73, 0x5f, 0x63, 0x75, 0x5f, 0x70, 0x36, 0x32
        /*001a*/ 	.byte	0x37, 0x79, 0x79, 0x33, 0x77, 0x2f, 0x6b, 0x2e, 0x63, 0x75, 0x00
	.type		$str$1,@object
	.size		$str$1,(__unnamed_1 - $str$1)
$str$1:
        /*0025*/ 	.byte	0x73, 0x74, 0x72, 0x69, 0x6e, 0x67, 0x5f, 0x65, 0x6e, 0x64, 0x5f, 0x69, 0x6e, 0x64, 0x65, 0x78
        /*0035*/ 	.byte	0x20, 0x3e, 0x3d, 0x20, 0x6e, 0x65, 0x77, 0x5f, 0x6c, 0x69, 0x6e, 0x65, 0x5f, 0x73, 0x74, 0x61
        /*0045*/ 	.byte	0x72, 0x74, 0x00
	.type		__unnamed_1,@object
	.size		__unnamed_1,(.L_0 - __unnamed_1)
__unnamed_1:
        /*0048*/ 	.byte	0x76, 0x6f, 0x69, 0x64, 0x20, 0x75, 0x73, 0x65, 0x72, 0x5f, 0x6c, 0x61, 0x6e, 0x67, 0x5f, 0x71
        /*0058*/ 	.byte	0x75, 0x65, 0x72, 0x79, 0x28, 0x63, 0x68, 0x61, 0x72, 0x20, 0x2a, 0x2c, 0x20, 0x6c, 0x6f, 0x6e
        /*0068*/ 	.byte	0x67, 0x2c, 0x20, 0x6c, 0x6f, 0x6e, 0x67, 0x20, 0x2a, 0x2c, 0x20, 0x6c, 0x6f, 0x6e, 0x67, 0x2c
        /*0078*/ 	.byte	0x20, 0x6c, 0x6f, 0x6e, 0x67, 0x20, 0x2a, 0x2c, 0x20, 0x6c, 0x6f, 0x6e, 0x67, 0x20, 0x2a, 0x2c
        /*0088*/ 	.byte	0x20, 0x6c, 0x6f, 0x6e, 0x67, 0x2c, 0x20, 0x6c, 0x6f, 0x6e, 0x67, 0x2c, 0x20, 0x6c, 0x6f, 0x6e
        /*0098*/ 	.byte	0x67, 0x20, 0x2a, 0x29, 0x00
.L_0:


//--------------------- .nv.shared.reserved.0     --------------------------
	.section	.nv.shared.reserved.0,"aw",@nobits
	.weak		__nv_reservedSMEM_offset_0_alias
	.size		__nv_reservedSMEM_offset_0_alias, 0, 64
	.other		__nv_reservedSMEM_offset_0_alias,@"STO_CUDA_RESERVED_SHARED STV_DEFAULT"
__nv_reservedSMEM_offset_0_alias:
	.zero		0
	.zero		64


//--------------------- .nv.constant0._Z15user_lang_queryPclPllS0_S0_llS0_ --------------------------
	.section	.nv.constant0._Z15user_lang_queryPclPllS0_S0_llS0_,"a",@progbits
	.sectionflags	@""
	.align	4
.nv.constant0._Z15user_lang_queryPclPllS0_S0_llS0_:
	.zero		968


//--------------------- SYMBOLS --------------------------

	.type		.nv.reservedSmem.offset0,@object
	.size		.nv.reservedSmem.offset0,0x4
	.type		__assertfail,@function
